	.target	sm_100a

	.elftype	@"ET_EXEC"


//--------------------- .note.nv.tkinfo           --------------------------
	.section	.note.nv.tkinfo,"",@"SHT_NOTE"
	.sectionflags	@"SHF_NOTE_NV_TKINFO"
	.tkinfo
        /*0018*/ 	.word	0x00000002
        /*0030*/ 	.string	""
        /*0030*/ 	.string	"ptxas"
        /*0030*/ 	.string	"Cuda compilation tools, release 13.0, V13.0.88"
        /*0030*/ 	.string	"Build cuda_13.0.r13.0/compiler.36424714_0"
        /*0030*/ 	.string	"-arch sm_100a -m 64 "



//--------------------- .note.nv.cuinfo           --------------------------
	.section	.note.nv.cuinfo,"",@"SHT_NOTE"
	.sectionflags	@"SHF_NOTE_NV_CUINFO"
        /*0018*/ 	.short	0x0002
        /*001a*/ 	.short	0x0064
        /*001c*/ 	.short	0x0082
	.zero		2


//--------------------- .nv.info                  --------------------------
	.section	.nv.info,"",@"SHT_CUDA_INFO"
	.align	4


	//----- nvinfo : EIATTR_REGCOUNT
	.align		4
        /*0000*/ 	.byte	0x04, 0x2f
        /*0002*/ 	.short	(.L_19 - .L_18)
	.align		4
.L_18:
        /*0004*/ 	.word	index@(_ZN7cutlass13device_kernelINS_4conv6kernel13ConvUniversalINS1_16ConvProblemShapeILNS1_8OperatorE0ELi3EEENS1_10collective14CollectiveConvINS1_47MainloopSm100TmaUmmaWarpSpecializedImplicitGemmILS5_0ELi17ELi3ELi1ELi2EN4cute5tupleIJNSA_1CILi1EEESD_SD_EEEEENSB_IJNSC_ILi64EEENSC_ILi128EEENSB_IJNSC_ILi32EEEEEEEEENS_10bfloat16_tESL_NSA_8TiledMMAINSA_8MMA_AtomIJNSA_20SM100_MMA_F16BF16_SSISL_SL_fLi64ELi128ELNSA_4UMMA5MajorE0ELSQ_0ELNSP_7ScaleInE0ELSR_0EEEEEENSA_6LayoutISE_NSB_IJNSC_ILi0EEESV_SV_EEEEENSB_IJNSA_10UnderscoreESY_SY_EEEEENS7_6detail27Sm100ImplicitGemmTileTraitsINSA_20SM90_TMA_LOAD_IM2COLENSA_14ComposedLayoutINSA_7SwizzleILi2ELi4ELi3EEENSA_18smem_ptr_flag_bitsILi16EEENSU_INSB_IJNSC_ILi8EEESI_EEENSB_IJSI_SD_EEEEEEEvEENS12_INSA_13SM90_TMA_LOADES1D_vEEEENS_8epilogue10collective18CollectiveEpilogueINS1I_23Sm100TmaWarpSpecializedILi4ELi2ELi16ELb1ELb0EEEJSK_NSB_IJNSU_ISG_SD_EENSU_ISI_SD_EEEEESL_NSB_IJNSB_IJllllEEESD_SV_EEESL_S1R_NS1I_6fusion15FusionCallbacksIS1M_NS1S_17LinearCombinationISL_fSL_fLNS_15FloatRoundStyleE2EEESK_S1P_JEEENSA_5SM1004TMEM4LOAD26SM100_TMEM_LOAD_16dp256b4xES13_S1D_NSA_17SM75_U32x4_LDSM_NENSA_21SM90_TMA_STORE_IM2COLES1D_NSA_17SM90_U32x4_STSM_NENSA_39AutoVectorizingCopyWithAssumedAlignmentILi128EEEEEEvvEEEEvNT_6ParamsE)
        /*0008*/ 	.word	0x0000004e


	//----- nvinfo : EIATTR_FRAME_SIZE
	.align		4
.L_19:
        /*000c*/ 	.byte	0x04, 0x11
        /*000e*/ 	.short	(.L_21 - .L_20)
	.align		4
.L_20:
        /*0010*/ 	.word	index@($__internal_2_$__cuda_sm10x_tcgen05_guardrail_trap_unallocated_columns_being_dealloced)
        /*0014*/ 	.word	0x00000008


	//----- nvinfo : EIATTR_FRAME_SIZE
	.align		4
.L_21:
        /*0018*/ 	.byte	0x04, 0x11
        /*001a*/ 	.short	(.L_23 - .L_22)
	.align		4
.L_22:
        /*001c*/ 	.word	index@($__internal_1_$__cuda_sm10x_tcgen05_guardrail_trap_phase_invalid_during_alloc)
        /*0020*/ 	.word	0x00000008


	//----- nvinfo : EIATTR_FRAME_SIZE
	.align		4
.L_23:
        /*0024*/ 	.byte	0x04, 0x11
        /*0026*/ 	.short	(.L_25 - .L_24)
	.align		4
.L_24:
        /*0028*/ 	.word	index@($__internal_0_$__cuda_sm10x_tcgen05_guardrail_trap_col_being_dealloced_not_returned_by_alloc)
        /*002c*/ 	.word	0x00000008


	//----- nvinfo : EIATTR_FRAME_SIZE
	.align		4
.L_25:
        /*0030*/ 	.byte	0x04, 0x11
        /*0032*/ 	.short	(.L_27 - .L_26)
	.align		4
.L_26:
        /*0034*/ 	.word	index@(_ZN7cutlass13device_kernelINS_4conv6kernel13ConvUniversalINS1_16ConvProblemShapeILNS1_8OperatorE0ELi3EEENS1_10collective14CollectiveConvINS1_47MainloopSm100TmaUmmaWarpSpecializedImplicitGemmILS5_0ELi17ELi3ELi1ELi2EN4cute5tupleIJNSA_1CILi1EEESD_SD_EEEEENSB_IJNSC_ILi64EEENSC_ILi128EEENSB_IJNSC_ILi32EEEEEEEEENS_10bfloat16_tESL_NSA_8TiledMMAINSA_8MMA_AtomIJNSA_20SM100_MMA_F16BF16_SSISL_SL_fLi64ELi128ELNSA_4UMMA5MajorE0ELSQ_0ELNSP_7ScaleInE0ELSR_0EEEEEENSA_6LayoutISE_NSB_IJNSC_ILi0EEESV_SV_EEEEENSB_IJNSA_10UnderscoreESY_SY_EEEEENS7_6detail27Sm100ImplicitGemmTileTraitsINSA_20SM90_TMA_LOAD_IM2COLENSA_14ComposedLayoutINSA_7SwizzleILi2ELi4ELi3EEENSA_18smem_ptr_flag_bitsILi16EEENSU_INSB_IJNSC_ILi8EEESI_EEENSB_IJSI_SD_EEEEEEEvEENS12_INSA_13SM90_TMA_LOADES1D_vEEEENS_8epilogue10collective18CollectiveEpilogueINS1I_23Sm100TmaWarpSpecializedILi4ELi2ELi16ELb1ELb0EEEJSK_NSB_IJNSU_ISG_SD_EENSU_ISI_SD_EEEEESL_NSB_IJNSB_IJllllEEESD_SV_EEESL_S1R_NS1I_6fusion15FusionCallbacksIS1M_NS1S_17LinearCombinationISL_fSL_fLNS_15FloatRoundStyleE2EEESK_S1P_JEEENSA_5SM1004TMEM4LOAD26SM100_TMEM_LOAD_16dp256b4xES13_S1D_NSA_17SM75_U32x4_LDSM_NENSA_21SM90_TMA_STORE_IM2COLES1D_NSA_17SM90_U32x4_STSM_NENSA_39AutoVectorizingCopyWithAssumedAlignmentILi128EEEEEEvvEEEEvNT_6ParamsE)
        /*0038*/ 	.word	0x00000008


	//----- nvinfo : EIATTR_MIN_STACK_SIZE
	.align		4
.L_27:
        /*003c*/ 	.byte	0x04, 0x12
        /*003e*/ 	.short	(.L_29 - .L_28)
	.align		4
.L_28:
        /*0040*/ 	.word	index@(_ZN7cutlass13device_kernelINS_4conv6kernel13ConvUniversalINS1_16ConvProblemShapeILNS1_8OperatorE0ELi3EEENS1_10collective14CollectiveConvINS1_47MainloopSm100TmaUmmaWarpSpecializedImplicitGemmILS5_0ELi17ELi3ELi1ELi2EN4cute5tupleIJNSA_1CILi1EEESD_SD_EEEEENSB_IJNSC_ILi64EEENSC_ILi128EEENSB_IJNSC_ILi32EEEEEEEEENS_10bfloat16_tESL_NSA_8TiledMMAINSA_8MMA_AtomIJNSA_20SM100_MMA_F16BF16_SSISL_SL_fLi64ELi128ELNSA_4UMMA5MajorE0ELSQ_0ELNSP_7ScaleInE0ELSR_0EEEEEENSA_6LayoutISE_NSB_IJNSC_ILi0EEESV_SV_EEEEENSB_IJNSA_10UnderscoreESY_SY_EEEEENS7_6detail27Sm100ImplicitGemmTileTraitsINSA_20SM90_TMA_LOAD_IM2COLENSA_14ComposedLayoutINSA_7SwizzleILi2ELi4ELi3EEENSA_18smem_ptr_flag_bitsILi16EEENSU_INSB_IJNSC_ILi8EEESI_EEENSB_IJSI_SD_EEEEEEEvEENS12_INSA_13SM90_TMA_LOADES1D_vEEEENS_8epilogue10collective18CollectiveEpilogueINS1I_23Sm100TmaWarpSpecializedILi4ELi2ELi16ELb1ELb0EEEJSK_NSB_IJNSU_ISG_SD_EENSU_ISI_SD_EEEEESL_NSB_IJNSB_IJllllEEESD_SV_EEESL_S1R_NS1I_6fusion15FusionCallbacksIS1M_NS1S_17LinearCombinationISL_fSL_fLNS_15FloatRoundStyleE2EEESK_S1P_JEEENSA_5SM1004TMEM4LOAD26SM100_TMEM_LOAD_16dp256b4xES13_S1D_NSA_17SM75_U32x4_LDSM_NENSA_21SM90_TMA_STORE_IM2COLES1D_NSA_17SM90_U32x4_STSM_NENSA_39AutoVectorizingCopyWithAssumedAlignmentILi128EEEEEEvvEEEEvNT_6ParamsE)
        /*0044*/ 	.word	0x00000008
.L_29:


//--------------------- .nv.compat                --------------------------
	.section	.nv.compat,"",@"SHT_CUDA_COMPAT_INFO"
	.align	4
        /*0000*/ 	.byte	0x02, 0x09, 0x01, 0x00, 0x02, 0x02, 0x02, 0x00, 0x02, 0x05, 0x05, 0x00, 0x03, 0x07, 0x01, 0x01
        /*0010*/ 	.byte	0x02, 0x03, 0x01, 0x00, 0x02, 0x06, 0x01, 0x00, 0x04, 0x0b, 0x08, 0x00, 0x09, 0x00, 0x00, 0x00
        /*0020*/ 	.byte	0x00, 0x00, 0x00, 0x00


//--------------------- .nv.info._ZN7cutlass13device_kernelINS_4conv6kernel13ConvUniversalINS1_16ConvProblemShapeILNS1_8OperatorE0ELi3EEENS1_10collective14CollectiveConvINS1_47MainloopSm100TmaUmmaWarpSpecializedImplicitGemmILS5_0ELi17ELi3ELi1ELi2EN4cute5tupleIJNSA_1CILi1EEESD_SD_EEEEENSB_IJNSC_ILi64EEENSC_ILi128EEENSB_IJNSC_ILi32EEEEEEEEENS_10bfloat16_tESL_NSA_8TiledMMAINSA_8MMA_AtomIJNSA_20SM100_MMA_F16BF16_SSISL_SL_fLi64ELi128ELNSA_4UMMA5MajorE0ELSQ_0ELNSP_7ScaleInE0ELSR_0EEEEEENSA_6LayoutISE_NSB_IJNSC_ILi0EEESV_SV_EEEEENSB_IJNSA_10UnderscoreESY_SY_EEEEENS7_6detail27Sm100ImplicitGemmTileTraitsINSA_20SM90_TMA_LOAD_IM2COLENSA_14ComposedLayoutINSA_7SwizzleILi2ELi4ELi3EEENSA_18smem_ptr_flag_bitsILi16EEENSU_INSB_IJNSC_ILi8EEESI_EEENSB_IJSI_SD_EEEEEEEvEENS12_INSA_13SM90_TMA_LOADES1D_vEEEENS_8epilogue10collective18CollectiveEpilogueINS1I_23Sm100TmaWarpSpecializedILi4ELi2ELi16ELb1ELb0EEEJSK_NSB_IJNSU_ISG_SD_EENSU_ISI_SD_EEEEESL_NSB_IJNSB_IJllllEEESD_SV_EEESL_S1R_NS1I_6fusion15FusionCallbacksIS1M_NS1S_17LinearCombinationISL_fSL_fLNS_15FloatRoundStyleE2EEESK_S1P_JEEENSA_5SM1004TMEM4LOAD26SM100_TMEM_LOAD_16dp256b4xES13_S1D_NSA_17SM75_U32x4_LDSM_NENSA_21SM90_TMA_STORE_IM2COLES1D_NSA_17SM90_U32x4_STSM_NENSA_39AutoVectorizingCopyWithAssumedAlignmentILi128EEEEEEvvEEEEvNT_6ParamsE --------------------------
	.section	.nv.info._ZN7cutlass13device_kernelINS_4conv6kernel13ConvUniversalINS1_16ConvProblemShapeILNS1_8OperatorE0ELi3EEENS1_10collective14CollectiveConvINS1_47MainloopSm100TmaUmmaWarpSpecializedImplicitGemmILS5_0ELi17ELi3ELi1ELi2EN4cute5tupleIJNSA_1CILi1EEESD_SD_EEEEENSB_IJNSC_ILi64EEENSC_ILi128EEENSB_IJNSC_ILi32EEEEEEEEENS_10bfloat16_tESL_NSA_8TiledMMAINSA_8MMA_AtomIJNSA_20SM100_MMA_F16BF16_SSISL_SL_fLi64ELi128ELNSA_4UMMA5MajorE0ELSQ_0ELNSP_7ScaleInE0ELSR_0EEEEEENSA_6LayoutISE_NSB_IJNSC_ILi0EEESV_SV_EEEEENSB_IJNSA_10UnderscoreESY_SY_EEEEENS7_6detail27Sm100ImplicitGemmTileTraitsINSA_20SM90_TMA_LOAD_IM2COLENSA_14ComposedLayoutINSA_7SwizzleILi2ELi4ELi3EEENSA_18smem_ptr_flag_bitsILi16EEENSU_INSB_IJNSC_ILi8EEESI_EEENSB_IJSI_SD_EEEEEEEvEENS12_INSA_13SM90_TMA_LOADES1D_vEEEENS_8epilogue10collective18CollectiveEpilogueINS1I_23Sm100TmaWarpSpecializedILi4ELi2ELi16ELb1ELb0EEEJSK_NSB_IJNSU_ISG_SD_EENSU_ISI_SD_EEEEESL_NSB_IJNSB_IJllllEEESD_SV_EEESL_S1R_NS1I_6fusion15FusionCallbacksIS1M_NS1S_17LinearCombinationISL_fSL_fLNS_15FloatRoundStyleE2EEESK_S1P_JEEENSA_5SM1004TMEM4LOAD26SM100_TMEM_LOAD_16dp256b4xES13_S1D_NSA_17SM75_U32x4_LDSM_NENSA_21SM90_TMA_STORE_IM2COLES1D_NSA_17SM90_U32x4_STSM_NENSA_39AutoVectorizingCopyWithAssumedAlignmentILi128EEEEEEvvEEEEvNT_6ParamsE,"",@"SHT_CUDA_INFO"
	.sectionflags	@""
	.align	4


	//----- nvinfo : EIATTR_CUDA_API_VERSION
	.align		4
        /*0000*/ 	.byte	0x04, 0x37
        /*0002*/ 	.short	(.L_31 - .L_30)
.L_30:
        /*0004*/ 	.word	0x00000082


	//----- nvinfo : EIATTR_KPARAM_INFO
	.align		4
.L_31:
        /*0008*/ 	.byte	0x04, 0x17
        /*000a*/ 	.short	(.L_33 - .L_32)
.L_32:
        /*000c*/ 	.word	0x00000000
        /*0010*/ 	.short	0x0000
        /*0012*/ 	.short	0x0000
        /*0014*/ 	.byte	0x00, 0xf0, 0x01, 0x24


	//----- nvinfo : EIATTR_AT_ENTRY_FRAGMENTS
	.align		4
.L_33:
        /*0018*/ 	.byte	0x04, 0x4f
        /*001a*/ 	.short	(.L_35 - .L_34)


	//   ....[0]....
.L_34:
        /*001c*/ 	.word	0x00000006


	//----- nvinfo : EIATTR_RESERVED_SMEM_USED
	.align		4
.L_35:
        /*0020*/ 	.byte	0x01, 0x41
	.zero		2


	//----- nvinfo : EIATTR_SPARSE_MMA_MASK
	.align		4
        /*0024*/ 	.byte	0x03, 0x50
        /*0026*/ 	.short	0x0000


	//----- nvinfo : EIATTR_TCGEN05_1CTA_USED
	.align		4
        /*0028*/ 	.byte	0x01, 0x51
	.zero		2


	//----- nvinfo : EIATTR_MAXREG_COUNT
	.align		4
        /*002c*/ 	.byte	0x03, 0x1b
        /*002e*/ 	.short	0x00ff


	//----- nvinfo : EIATTR_NUM_BARRIERS
	.align		4
        /*0030*/ 	.byte	0x02, 0x4c
        /*0032*/ 	.byte	0x07
	.zero		1


	//----- nvinfo : EIATTR_EXTERNS
	.align		4
        /*0034*/ 	.byte	0x04, 0x0f
        /*0036*/ 	.short	(.L_37 - .L_36)


	//   ....[0]....
	.align		4
.L_36:
        /*0038*/ 	.word	index@(__assertfail)


	//----- nvinfo : EIATTR_MERCURY_ISA_VERSION
	.align		4
.L_37:
        /*003c*/ 	.byte	0x03, 0x5f
        /*003e*/ 	.short	0x0101


	//----- nvinfo : EIATTR_INT_WARP_WIDE_INSTR_OFFSETS
	.align		4
        /*0040*/ 	.byte	0x04, 0x31
        /*0042*/ 	.short	(.L_39 - .L_38)


	//   ....[0]....
.L_38:
        /*0044*/ 	.word	0x00004490


	//   ....[1]....
        /*0048*/ 	.word	0x000044b0


	//   ....[2]....
        /*004c*/ 	.word	0x000044e0


	//   ....[3]....
        /*0050*/ 	.word	0x00005270


	//   ....[4]....
        /*0054*/ 	.word	0x000052e0


	//   ....[5]....
        /*0058*/ 	.word	0x000053f0


	//   ....[6]....
        /*005c*/ 	.word	0x00005470


	//   ....[7]....
        /*0060*/ 	.word	0x00005570


	//   ....[8]....
        /*0064*/ 	.word	0x00005610


	//   ....[9]....
        /*0068*/ 	.word	0x00005700


	//   ....[10]....
        /*006c*/ 	.word	0x00005800


	//----- nvinfo : EIATTR_COOP_GROUP_MASK_REGIDS
	.align		4
.L_39:
        /*0070*/ 	.byte	0x04, 0x29
        /*0072*/ 	.short	(.L_41 - .L_40)


	//   ....[0]....
.L_40:
        /*0074*/ 	.word	0xffffffff


	//   ....[1]....
        /*0078*/ 	.word	0xffffffff


	//   ....[2]....
        /*007c*/ 	.word	0xffffffff


	//   ....[3]....
        /*0080*/ 	.word	0xffffffff


	//   ....[4]....
        /*0084*/ 	.word	0xffffffff


	//   ....[5]....
        /*0088*/ 	.word	0xffffffff


	//   ....[6]....
        /*008c*/ 	.word	0xffffffff


	//   ....[7]....
        /*0090*/ 	.word	0xffffffff


	//   ....[8]....
        /*0094*/ 	.word	0xffffffff


	//   ....[9]....
        /*0098*/ 	.word	0xffffffff


	//   ....[10]....
        /*009c*/ 	.word	0xffffffff


	//   ....[11]....
        /*00a0*/ 	.word	0xffffffff


	//----- nvinfo : EIATTR_COOP_GROUP_INSTR_OFFSETS
	.align		4
.L_41:
        /*00a4*/ 	.byte	0x04, 0x28
        /*00a6*/ 	.short	(.L_43 - .L_42)


	//   ....[0]....
.L_42:
        /*00a8*/ 	.word	0x00000090


	//   ....[1]....
        /*00ac*/ 	.word	0x00000500


	//   ....[2]....
        /*00b0*/ 	.word	0x00000840


	//   ....[3]....
        /*00b4*/ 	.word	0x000009e0


	//   ....[4]....
        /*00b8*/ 	.word	0x00000ae0


	//   ....[5]....
        /*00bc*/ 	.word	0x00000c30


	//   ....[6]....
        /*00c0*/ 	.word	0x00002450


	//   ....[7]....
        /*00c4*/ 	.word	0x000038d0


	//   ....[8]....
        /*00c8*/ 	.word	0x00003ae0


	//   ....[9]....
        /*00cc*/ 	.word	0x00003b10


	//   ....[10]....
        /*00d0*/ 	.word	0x00004370


	//   ....[11]....
        /*00d4*/ 	.word	0x000045b0


	//----- nvinfo : EIATTR_VRC_CTA_INIT_COUNT
	.align		4
.L_43:
        /*00d8*/ 	.byte	0x02, 0x4a
        /*00da*/ 	.byte	0x80
	.zero		1


	//----- nvinfo : EIATTR_SYSCALL_OFFSETS
	.align		4
        /*00dc*/ 	.byte	0x04, 0x46
        /*00de*/ 	.short	(.L_45 - .L_44)


	//   ....[0]....
.L_44:
        /*00e0*/ 	.word	0x00006440


	//   ....[1]....
        /*00e4*/ 	.word	0x00006530


	//   ....[2]....
        /*00e8*/ 	.word	0x00006e90


	//   ....[3]....
        /*00ec*/ 	.word	0x00007770


	//   ....[4]....
        /*00f0*/ 	.word	0x00008020


	//   ....[5]....
        /*00f4*/ 	.word	0x000088c0


	//----- nvinfo : EIATTR_MBARRIER_INSTR_OFFSETS
	.align		4
.L_45:
        /*00f8*/ 	.byte	0x04, 0x39
        /*00fa*/ 	.short	(.L_47 - .L_46)


	//   ....[0]....
.L_46:
        /*00fc*/ 	.word	0x00000600
        /*0100*/ 	.word	0x000000ff
        /*0104*/ 	.word	0x00000000
        /*0108*/ 	.short	0x0100
        /*010a*/ 	.byte	0x04
	.zero		1


	//   ....[1]....
        /*010c*/ 	.word	0x00000610
        /*0110*/ 	.word	0x000000ff
        /*0114*/ 	.word	0x00000088
        /*0118*/ 	.short	0x0100
        /*011a*/ 	.byte	0x04
	.zero		1


	//   ....[2]....
        /*011c*/ 	.word	0x00000620
        /*0120*/ 	.word	0x000000ff
        /*0124*/ 	.word	0x00000008
        /*0128*/ 	.short	0x0100
        /*012a*/ 	.byte	0x04
	.zero		1


	//   ....[3]....
        /*012c*/ 	.word	0x00000630
        /*0130*/ 	.word	0x000000ff
        /*0134*/ 	.word	0x00000090
        /*0138*/ 	.short	0x0100
        /*013a*/ 	.byte	0x04
	.zero		1


	//   ....[4]....
        /*013c*/ 	.word	0x00000640
        /*0140*/ 	.word	0x000000ff
        /*0144*/ 	.word	0x00000010
        /*0148*/ 	.short	0x0100
        /*014a*/ 	.byte	0x04
	.zero		1


	//   ....[5]....
        /*014c*/ 	.word	0x00000650
        /*0150*/ 	.word	0x000000ff
        /*0154*/ 	.word	0x00000098
        /*0158*/ 	.short	0x0100
        /*015a*/ 	.byte	0x04
	.zero		1


	//   ....[6]....
        /*015c*/ 	.word	0x00000660
        /*0160*/ 	.word	0x000000ff
        /*0164*/ 	.word	0x00000018
        /*0168*/ 	.short	0x0100
        /*016a*/ 	.byte	0x04
	.zero		1


	//   ....[7]....
        /*016c*/ 	.word	0x00000670
        /*0170*/ 	.word	0x000000ff
        /*0174*/ 	.word	0x000000a0
        /*0178*/ 	.short	0x0100
        /*017a*/ 	.byte	0x04
	.zero		1


	//   ....[8]....
        /*017c*/ 	.word	0x00000680
        /*0180*/ 	.word	0x000000ff
        /*0184*/ 	.word	0x00000020
        /*0188*/ 	.short	0x0100
        /*018a*/ 	.byte	0x04
	.zero		1


	//   ....[9]....
        /*018c*/ 	.word	0x00000690
        /*0190*/ 	.word	0x000000ff
        /*0194*/ 	.word	0x000000a8
        /*0198*/ 	.short	0x0100
        /*019a*/ 	.byte	0x04
	.zero		1


	//   ....[10]....
        /*019c*/ 	.word	0x000006a0
        /*01a0*/ 	.word	0x000000ff
        /*01a4*/ 	.word	0x00000028
        /*01a8*/ 	.short	0x0100
        /*01aa*/ 	.byte	0x04
	.zero		1


	//   ....[11]....
        /*01ac*/ 	.word	0x000006b0
        /*01b0*/ 	.word	0x000000ff
        /*01b4*/ 	.word	0x000000b0
        /*01b8*/ 	.short	0x0100
        /*01ba*/ 	.byte	0x04
	.zero		1


	//   ....[12]....
        /*01bc*/ 	.word	0x000006c0
        /*01c0*/ 	.word	0x000000ff
        /*01c4*/ 	.word	0x00000030
        /*01c8*/ 	.short	0x0100
        /*01ca*/ 	.byte	0x04
	.zero		1


	//   ....[13]....
        /*01cc*/ 	.word	0x000006d0
        /*01d0*/ 	.word	0x000000ff
        /*01d4*/ 	.word	0x000000b8
        /*01d8*/ 	.short	0x0100
        /*01da*/ 	.byte	0x04
	.zero		1


	//   ....[14]....
        /*01dc*/ 	.word	0x000006e0
        /*01e0*/ 	.word	0x000000ff
        /*01e4*/ 	.word	0x00000038
        /*01e8*/ 	.short	0x0100
        /*01ea*/ 	.byte	0x04
	.zero		1


	//   ....[15]....
        /*01ec*/ 	.word	0x000006f0
        /*01f0*/ 	.word	0x000000ff
        /*01f4*/ 	.word	0x000000c0
        /*01f8*/ 	.short	0x0100
        /*01fa*/ 	.byte	0x04
	.zero		1


	//   ....[16]....
        /*01fc*/ 	.word	0x00000700
        /*0200*/ 	.word	0x000000ff
        /*0204*/ 	.word	0x00000040
        /*0208*/ 	.short	0x0100
        /*020a*/ 	.byte	0x04
	.zero		1


	//   ....[17]....
        /*020c*/ 	.word	0x00000710
        /*0210*/ 	.word	0x000000ff
        /*0214*/ 	.word	0x000000c8
        /*0218*/ 	.short	0x0100
        /*021a*/ 	.byte	0x04
	.zero		1


	//   ....[18]....
        /*021c*/ 	.word	0x00000720
        /*0220*/ 	.word	0x000000ff
        /*0224*/ 	.word	0x00000048
        /*0228*/ 	.short	0x0100
        /*022a*/ 	.byte	0x04
	.zero		1


	//   ....[19]....
        /*022c*/ 	.word	0x00000730
        /*0230*/ 	.word	0x000000ff
        /*0234*/ 	.word	0x000000d0
        /*0238*/ 	.short	0x0100
        /*023a*/ 	.byte	0x04
	.zero		1


	//   ....[20]....
        /*023c*/ 	.word	0x00000740
        /*0240*/ 	.word	0x000000ff
        /*0244*/ 	.word	0x00000050
        /*0248*/ 	.short	0x0100
        /*024a*/ 	.byte	0x04
	.zero		1


	//   ....[21]....
        /*024c*/ 	.word	0x00000750
        /*0250*/ 	.word	0x000000ff
        /*0254*/ 	.word	0x000000d8
        /*0258*/ 	.short	0x0100
        /*025a*/ 	.byte	0x04
	.zero		1


	//   ....[22]....
        /*025c*/ 	.word	0x00000760
        /*0260*/ 	.word	0x000000ff
        /*0264*/ 	.word	0x00000058
        /*0268*/ 	.short	0x0100
        /*026a*/ 	.byte	0x04
	.zero		1


	//   ....[23]....
        /*026c*/ 	.word	0x00000770
        /*0270*/ 	.word	0x000000ff
        /*0274*/ 	.word	0x000000e0
        /*0278*/ 	.short	0x0100
        /*027a*/ 	.byte	0x04
	.zero		1


	//   ....[24]....
        /*027c*/ 	.word	0x00000780
        /*0280*/ 	.word	0x000000ff
        /*0284*/ 	.word	0x00000060
        /*0288*/ 	.short	0x0100
        /*028a*/ 	.byte	0x04
	.zero		1


	//   ....[25]....
        /*028c*/ 	.word	0x00000790
        /*0290*/ 	.word	0x000000ff
        /*0294*/ 	.word	0x000000e8
        /*0298*/ 	.short	0x0100
        /*029a*/ 	.byte	0x04
	.zero		1


	//   ....[26]....
        /*029c*/ 	.word	0x000007a0
        /*02a0*/ 	.word	0x000000ff
        /*02a4*/ 	.word	0x00000068
        /*02a8*/ 	.short	0x0100
        /*02aa*/ 	.byte	0x04
	.zero		1


	//   ....[27]....
        /*02ac*/ 	.word	0x000007b0
        /*02b0*/ 	.word	0x000000ff
        /*02b4*/ 	.word	0x000000f0
        /*02b8*/ 	.short	0x0100
        /*02ba*/ 	.byte	0x04
	.zero		1


	//   ....[28]....
        /*02bc*/ 	.word	0x000007c0
        /*02c0*/ 	.word	0x000000ff
        /*02c4*/ 	.word	0x00000070
        /*02c8*/ 	.short	0x0100
        /*02ca*/ 	.byte	0x04
	.zero		1


	//   ....[29]....
        /*02cc*/ 	.word	0x000007d0
        /*02d0*/ 	.word	0x000000ff
        /*02d4*/ 	.word	0x000000f8
        /*02d8*/ 	.short	0x0100
        /*02da*/ 	.byte	0x04
	.zero		1


	//   ....[30]....
        /*02dc*/ 	.word	0x000007e0
        /*02e0*/ 	.word	0x000000ff
        /*02e4*/ 	.word	0x00000078
        /*02e8*/ 	.short	0x0100
        /*02ea*/ 	.byte	0x04
	.zero		1


	//   ....[31]....
        /*02ec*/ 	.word	0x000007f0
        /*02f0*/ 	.word	0x000000ff
        /*02f4*/ 	.word	0x00000100
        /*02f8*/ 	.short	0x0100
        /*02fa*/ 	.byte	0x04
	.zero		1


	//   ....[32]....
        /*02fc*/ 	.word	0x00000800
        /*0300*/ 	.word	0x000000ff
        /*0304*/ 	.word	0x00000080
        /*0308*/ 	.short	0x0100
        /*030a*/ 	.byte	0x04
	.zero		1


	//   ....[33]....
        /*030c*/ 	.word	0x00000810
        /*0310*/ 	.word	0x000000ff
        /*0314*/ 	.word	0x00000108
        /*0318*/ 	.short	0x0100
        /*031a*/ 	.byte	0x04
	.zero		1


	//   ....[34]....
        /*031c*/ 	.word	0x00000950
        /*0320*/ 	.word	0x000000ff
        /*0324*/ 	.word	0x00000110
        /*0328*/ 	.short	0x0100
        /*032a*/ 	.byte	0x04
	.zero		1


	//   ....[35]....
        /*032c*/ 	.word	0x00000960
        /*0330*/ 	.word	0x000000ff
        /*0334*/ 	.word	0x00000130
        /*0338*/ 	.short	0x0100
        /*033a*/ 	.byte	0x04
	.zero		1


	//   ....[36]....
        /*033c*/ 	.word	0x00000970
        /*0340*/ 	.word	0x000000ff
        /*0344*/ 	.word	0x00000118
        /*0348*/ 	.short	0x0100
        /*034a*/ 	.byte	0x04
	.zero		1


	//   ....[37]....
        /*034c*/ 	.word	0x00000980
        /*0350*/ 	.word	0x000000ff
        /*0354*/ 	.word	0x00000138
        /*0358*/ 	.short	0x0100
        /*035a*/ 	.byte	0x04
	.zero		1


	//   ....[38]....
        /*035c*/ 	.word	0x00000990
        /*0360*/ 	.word	0x000000ff
        /*0364*/ 	.word	0x00000120
        /*0368*/ 	.short	0x0100
        /*036a*/ 	.byte	0x04
	.zero		1


	//   ....[39]....
        /*036c*/ 	.word	0x000009a0
        /*0370*/ 	.word	0x000000ff
        /*0374*/ 	.word	0x00000140
        /*0378*/ 	.short	0x0100
        /*037a*/ 	.byte	0x04
	.zero		1


	//   ....[40]....
        /*037c*/ 	.word	0x000009b0
        /*0380*/ 	.word	0x000000ff
        /*0384*/ 	.word	0x00000128
        /*0388*/ 	.short	0x0100
        /*038a*/ 	.byte	0x04
	.zero		1


	//   ....[41]....
        /*038c*/ 	.word	0x000009c0
        /*0390*/ 	.word	0x000000ff
        /*0394*/ 	.word	0x00000148
        /*0398*/ 	.short	0x0100
        /*039a*/ 	.byte	0x04
	.zero		1


	//   ....[42]....
        /*039c*/ 	.word	0x00000ab0
        /*03a0*/ 	.word	0x000000ff
        /*03a4*/ 	.word	0x00000150
        /*03a8*/ 	.short	0x0100
        /*03aa*/ 	.byte	0x06
	.zero		1


	//   ....[43]....
        /*03ac*/ 	.word	0x00000ac0
        /*03b0*/ 	.word	0x000000ff
        /*03b4*/ 	.word	0x00000158
        /*03b8*/ 	.short	0x0100
        /*03ba*/ 	.byte	0x06
	.zero		1


	//   ....[44]....
        /*03bc*/ 	.word	0x00000c00
        /*03c0*/ 	.word	0x000000ff
        /*03c4*/ 	.word	0x00000160
        /*03c8*/ 	.short	0x0100
        /*03ca*/ 	.byte	0x06
	.zero		1


	//   ....[45]....
        /*03cc*/ 	.word	0x00000c10
        /*03d0*/ 	.word	0x000000ff
        /*03d4*/ 	.word	0x00000168
        /*03d8*/ 	.short	0x0100
        /*03da*/ 	.byte	0x06
	.zero		1


	//   ....[46]....
        /*03dc*/ 	.word	0x00000d60
        /*03e0*/ 	.word	0x000000ff
        /*03e4*/ 	.word	0x00000170
        /*03e8*/ 	.short	0x0100
        /*03ea*/ 	.byte	0x04
	.zero		1


	//   ....[47]....
        /*03ec*/ 	.word	0x00000d70
        /*03f0*/ 	.word	0x000000ff
        /*03f4*/ 	.word	0x00000180
        /*03f8*/ 	.short	0x0100
        /*03fa*/ 	.byte	0x04
	.zero		1


	//   ....[48]....
        /*03fc*/ 	.word	0x00000d80
        /*0400*/ 	.word	0x000000ff
        /*0404*/ 	.word	0x00000178
        /*0408*/ 	.short	0x0100
        /*040a*/ 	.byte	0x04
	.zero		1


	//   ....[49]....
        /*040c*/ 	.word	0x00000d90
        /*0410*/ 	.word	0x000000ff
        /*0414*/ 	.word	0x00000188
        /*0418*/ 	.short	0x0100
        /*041a*/ 	.byte	0x04
	.zero		1


	//   ....[50]....
        /*041c*/ 	.word	0x00001710
        /*0420*/ 	.word	0x000000ff
        /*0424*/ 	.word	0x00000088
        /*0428*/ 	.short	0x010a
        /*042a*/ 	.byte	0x04
	.zero		1


	//   ....[51]....
        /*042c*/ 	.word	0x00001a20
        /*0430*/ 	.word	0x000000ff
        /*0434*/ 	.word	0x00000088
        /*0438*/ 	.short	0x010a
        /*043a*/ 	.byte	0x09
	.zero		1


	//   ....[52]....
        /*043c*/ 	.word	0x00001b90
        /*0440*/ 	.word	0x000000ff
        /*0444*/ 	.word	0x00000088
        /*0448*/ 	.short	0x010a
        /*044a*/ 	.byte	0x08
	.zero		1


	//   ....[53]....
        /*044c*/ 	.word	0x00001db0
        /*0450*/ 	.word	0x000000ff
        /*0454*/ 	.word	0x00000158
        /*0458*/ 	.short	0x0101
        /*045a*/ 	.byte	0x1e
	.zero		1


	//   ....[54]....
        /*045c*/ 	.word	0x00001de0
        /*0460*/ 	.word	0x000000ff
        /*0464*/ 	.word	0x00000088
        /*0468*/ 	.short	0x010a
        /*046a*/ 	.byte	0x04
	.zero		1


	//   ....[55]....
        /*046c*/ 	.word	0x000020c0
        /*0470*/ 	.word	0x000000ff
        /*0474*/ 	.word	0x00000088
        /*0478*/ 	.short	0x010a
        /*047a*/ 	.byte	0x09
	.zero		1


	//   ....[56]....
        /*047c*/ 	.word	0x00002230
        /*0480*/ 	.word	0x000000ff
        /*0484*/ 	.word	0x00000088
        /*0488*/ 	.short	0x010a
        /*048a*/ 	.byte	0x08
	.zero		1


	//   ....[57]....
        /*048c*/ 	.word	0x00002460
        /*0490*/ 	.word	0x000000ff
        /*0494*/ 	.word	0x00000160
        /*0498*/ 	.short	0x010a
        /*049a*/ 	.byte	0x1e
	.zero		1


	//   ....[58]....
        /*049c*/ 	.word	0x00002520
        /*04a0*/ 	.word	0x000000ff
        /*04a4*/ 	.word	0x00000000
        /*04a8*/ 	.short	0x0101
        /*04aa*/ 	.byte	0x04
	.zero		1


	//   ....[59]....
        /*04ac*/ 	.word	0x00002b20
        /*04b0*/ 	.word	0x000000ff
        /*04b4*/ 	.word	0x00000000
        /*04b8*/ 	.short	0x010a
        /*04ba*/ 	.byte	0x04
	.zero		1


	//   ....[60]....
        /*04bc*/ 	.word	0x00002bc0
        /*04c0*/ 	.word	0x000000ff
        /*04c4*/ 	.word	0x00000000
        /*04c8*/ 	.short	0x010a
        /*04ca*/ 	.byte	0x05
	.zero		1


	//   ....[61]....
        /*04cc*/ 	.word	0x00002c60
        /*04d0*/ 	.word	0x000000ff
        /*04d4*/ 	.word	0x00000000
        /*04d8*/ 	.short	0x010a
        /*04da*/ 	.byte	0x05
	.zero		1


	//   ....[62]....
        /*04dc*/ 	.word	0x00002d00
        /*04e0*/ 	.word	0x000000ff
        /*04e4*/ 	.word	0x00000000
        /*04e8*/ 	.short	0x010a
        /*04ea*/ 	.byte	0x05
	.zero		1


	//   ....[63]....
        /*04ec*/ 	.word	0x00002da0
        /*04f0*/ 	.word	0x000000ff
        /*04f4*/ 	.word	0x00000000
        /*04f8*/ 	.short	0x010a
        /*04fa*/ 	.byte	0x05
	.zero		1


	//   ....[64]....
        /*04fc*/ 	.word	0x00002e40
        /*0500*/ 	.word	0x000000ff
        /*0504*/ 	.word	0x00000000
        /*0508*/ 	.short	0x010a
        /*050a*/ 	.byte	0x05
	.zero		1


	//   ....[65]....
        /*050c*/ 	.word	0x00002ee0
        /*0510*/ 	.word	0x000000ff
        /*0514*/ 	.word	0x00000000
        /*0518*/ 	.short	0x010a
        /*051a*/ 	.byte	0x05
	.zero		1


	//   ....[66]....
        /*051c*/ 	.word	0x00002f80
        /*0520*/ 	.word	0x000000ff
        /*0524*/ 	.word	0x00000000
        /*0528*/ 	.short	0x010a
        /*052a*/ 	.byte	0x05
	.zero		1


	//   ....[67]....
        /*052c*/ 	.word	0x00003020
        /*0530*/ 	.word	0x000000ff
        /*0534*/ 	.word	0x00000000
        /*0538*/ 	.short	0x010a
        /*053a*/ 	.byte	0x05
	.zero		1


	//   ....[68]....
        /*053c*/ 	.word	0x000030c0
        /*0540*/ 	.word	0x000000ff
        /*0544*/ 	.word	0x00000000
        /*0548*/ 	.short	0x010a
        /*054a*/ 	.byte	0x05
	.zero		1


	//   ....[69]....
        /*054c*/ 	.word	0x00003160
        /*0550*/ 	.word	0x000000ff
        /*0554*/ 	.word	0x00000000
        /*0558*/ 	.short	0x010a
        /*055a*/ 	.byte	0x05
	.zero		1


	//   ....[70]....
        /*055c*/ 	.word	0x00003200
        /*0560*/ 	.word	0x000000ff
        /*0564*/ 	.word	0x00000000
        /*0568*/ 	.short	0x010a
        /*056a*/ 	.byte	0x05
	.zero		1


	//   ....[71]....
        /*056c*/ 	.word	0x000032a0
        /*0570*/ 	.word	0x000000ff
        /*0574*/ 	.word	0x00000000
        /*0578*/ 	.short	0x010a
        /*057a*/ 	.byte	0x05
	.zero		1


	//   ....[72]....
        /*057c*/ 	.word	0x00003340
        /*0580*/ 	.word	0x000000ff
        /*0584*/ 	.word	0x00000000
        /*0588*/ 	.short	0x010a
        /*058a*/ 	.byte	0x05
	.zero		1


	//   ....[73]....
        /*058c*/ 	.word	0x000033e0
        /*0590*/ 	.word	0x000000ff
        /*0594*/ 	.word	0x00000000
        /*0598*/ 	.short	0x010a
        /*059a*/ 	.byte	0x05
	.zero		1


	//   ....[74]....
        /*059c*/ 	.word	0x00003480
        /*05a0*/ 	.word	0x000000ff
        /*05a4*/ 	.word	0x00000000
        /*05a8*/ 	.short	0x010a
        /*05aa*/ 	.byte	0x05
	.zero		1


	//   ....[75]....
        /*05ac*/ 	.word	0x00003530
        /*05b0*/ 	.word	0x00000000
        /*05b4*/ 	.word	0x00000000
        /*05b8*/ 	.short	0x010a
        /*05ba*/ 	.byte	0xff
	.zero		1


	//   ....[76]....
        /*05bc*/ 	.word	0x00003680
        /*05c0*/ 	.word	0x000000ff
        /*05c4*/ 	.word	0x00000168
        /*05c8*/ 	.short	0x010a
        /*05ca*/ 	.byte	0x04
	.zero		1


	//   ....[77]....
        /*05cc*/ 	.word	0x00003720
        /*05d0*/ 	.word	0x000000ff
        /*05d4*/ 	.word	0x00000160
        /*05d8*/ 	.short	0x010a
        /*05da*/ 	.byte	0x04
	.zero		1


	//   ....[78]....
        /*05dc*/ 	.word	0x000037c0
        /*05e0*/ 	.word	0x000000ff
        /*05e4*/ 	.word	0x00000000
        /*05e8*/ 	.short	0x0101
        /*05ea*/ 	.byte	0x05
	.zero		1


	//   ....[79]....
        /*05ec*/ 	.word	0x00003800
        /*05f0*/ 	.word	0x000000ff
        /*05f4*/ 	.word	0x00000168
        /*05f8*/ 	.short	0x0106
        /*05fa*/ 	.byte	0x04
	.zero		1


	//   ....[80]....
        /*05fc*/ 	.word	0x00003840
        /*0600*/ 	.word	0x00000000
        /*0604*/ 	.word	0x00000168
        /*0608*/ 	.short	0x010a
        /*060a*/ 	.byte	0xff
	.zero		1


	//   ....[81]....
        /*060c*/ 	.word	0x00003d70
        /*0610*/ 	.word	0x000000ff
        /*0614*/ 	.word	0x00000160
        /*0618*/ 	.short	0x010a
        /*061a*/ 	.byte	0x12
	.zero		1


	//   ....[82]....
        /*061c*/ 	.word	0x00003e20
        /*0620*/ 	.word	0x000000ff
        /*0624*/ 	.word	0x00000000
        /*0628*/ 	.short	0x0101
        /*062a*/ 	.byte	0x17
	.zero		1


	//   ....[83]....
        /*062c*/ 	.word	0x00003e30
        /*0630*/ 	.word	0x000000ff
        /*0634*/ 	.word	0x00000180
        /*0638*/ 	.short	0x010a
        /*063a*/ 	.byte	0x16
	.zero		1


	//   ....[84]....
        /*063c*/ 	.word	0x00003ef0
        /*0640*/ 	.word	0x000000ff
        /*0644*/ 	.word	0x00000000
        /*0648*/ 	.short	0x010a
        /*064a*/ 	.byte	0x04
	.zero		1


	//   ....[85]....
        /*064c*/ 	.word	0x00003f30
        /*0650*/ 	.word	0x000000ff
        /*0654*/ 	.word	0x00000000
        /*0658*/ 	.short	0x010a
        /*065a*/ 	.byte	0x10
	.zero		1


	//   ....[86]....
        /*065c*/ 	.word	0x00004070
        /*0660*/ 	.word	0x000000ff
        /*0664*/ 	.word	0x00000000
        /*0668*/ 	.short	0x010a
        /*066a*/ 	.byte	0x04
	.zero		1


	//   ....[87]....
        /*066c*/ 	.word	0x000042c0
        /*0670*/ 	.word	0x000000ff
        /*0674*/ 	.word	0x00000000
        /*0678*/ 	.short	0x010a
        /*067a*/ 	.byte	0x04
	.zero		1


	//   ....[88]....
        /*067c*/ 	.word	0x00004350
        /*0680*/ 	.word	0x000000ff
        /*0684*/ 	.word	0x00000000
        /*0688*/ 	.short	0x010a
        /*068a*/ 	.byte	0x04
	.zero		1


	//   ....[89]....
        /*068c*/ 	.word	0x00004920
        /*0690*/ 	.word	0x000000ff
        /*0694*/ 	.word	0x00000160
        /*0698*/ 	.short	0x010a
        /*069a*/ 	.byte	0x14
	.zero		1


	//   ....[90]....
        /*069c*/ 	.word	0x000049c0
        /*06a0*/ 	.word	0x000000ff
        /*06a4*/ 	.word	0x00000000
        /*06a8*/ 	.short	0x0101
        /*06aa*/ 	.byte	0x2f
	.zero		1


	//   ....[91]....
        /*06ac*/ 	.word	0x00004f10
        /*06b0*/ 	.word	0x000000ff
        /*06b4*/ 	.word	0x00000158
        /*06b8*/ 	.short	0x010a
        /*06ba*/ 	.byte	0x14
	.zero		1


	//   ....[92]....
        /*06bc*/ 	.word	0x000050b0
        /*06c0*/ 	.word	0x000000ff
        /*06c4*/ 	.word	0x00000130
        /*06c8*/ 	.short	0x010a
        /*06ca*/ 	.byte	0x14
	.zero		1


	//   ....[93]....
        /*06cc*/ 	.word	0x00005380
        /*06d0*/ 	.word	0x000000ff
        /*06d4*/ 	.word	0x00000110
        /*06d8*/ 	.short	0x010b
        /*06da*/ 	.byte	0x14
	.zero		1


	//   ....[94]....
        /*06dc*/ 	.word	0x00005390
        /*06e0*/ 	.word	0x000000ff
        /*06e4*/ 	.word	0x00000000
        /*06e8*/ 	.short	0x0101
        /*06ea*/ 	.byte	0x35
	.zero		1


	//   ....[95]....
        /*06ec*/ 	.word	0x000053b0
        /*06f0*/ 	.word	0x000000ff
        /*06f4*/ 	.word	0x00000138
        /*06f8*/ 	.short	0x010a
        /*06fa*/ 	.byte	0x14
	.zero		1


	//   ....[96]....
        /*06fc*/ 	.word	0x00005500
        /*0700*/ 	.word	0x000000ff
        /*0704*/ 	.word	0x00000118
        /*0708*/ 	.short	0x010b
        /*070a*/ 	.byte	0x14
	.zero		1


	//   ....[97]....
        /*070c*/ 	.word	0x00005510
        /*0710*/ 	.word	0x000000ff
        /*0714*/ 	.word	0x00000000
        /*0718*/ 	.short	0x0101
        /*071a*/ 	.byte	0x32
	.zero		1


	//   ....[98]....
        /*071c*/ 	.word	0x00005530
        /*0720*/ 	.word	0x000000ff
        /*0724*/ 	.word	0x00000140
        /*0728*/ 	.short	0x010a
        /*072a*/ 	.byte	0x14
	.zero		1


	//   ....[99]....
        /*072c*/ 	.word	0x000056a0
        /*0730*/ 	.word	0x000000ff
        /*0734*/ 	.word	0x00000120
        /*0738*/ 	.short	0x010b
        /*073a*/ 	.byte	0x14
	.zero		1


	//   ....[100]....
        /*073c*/ 	.word	0x000056b0
        /*0740*/ 	.word	0x000000ff
        /*0744*/ 	.word	0x00000000
        /*0748*/ 	.short	0x0101
        /*074a*/ 	.byte	0x31
	.zero		1


	//   ....[101]....
        /*074c*/ 	.word	0x000056c0
        /*0750*/ 	.word	0x000000ff
        /*0754*/ 	.word	0x00000148
        /*0758*/ 	.short	0x010a
        /*075a*/ 	.byte	0x14
	.zero		1


	//   ....[102]....
        /*075c*/ 	.word	0x00005870
        /*0760*/ 	.word	0x000000ff
        /*0764*/ 	.word	0x00000128
        /*0768*/ 	.short	0x010b
        /*076a*/ 	.byte	0x14
	.zero		1


	//   ....[103]....
        /*076c*/ 	.word	0x00005880
        /*0770*/ 	.word	0x000000ff
        /*0774*/ 	.word	0x00000000
        /*0778*/ 	.short	0x0101
        /*077a*/ 	.byte	0x30
	.zero		1


	//   ....[104]....
        /*077c*/ 	.word	0x000058b0
        /*0780*/ 	.word	0x000000ff
        /*0784*/ 	.word	0x00000130
        /*0788*/ 	.short	0x010a
        /*078a*/ 	.byte	0x14
	.zero		1


	//   ....[105]....
        /*078c*/ 	.word	0x000058d0
        /*0790*/ 	.word	0x000000ff
        /*0794*/ 	.word	0x00000138
        /*0798*/ 	.short	0x010a
        /*079a*/ 	.byte	0x14
	.zero		1


	//   ....[106]....
        /*079c*/ 	.word	0x000058f0
        /*07a0*/ 	.word	0x000000ff
        /*07a4*/ 	.word	0x00000140
        /*07a8*/ 	.short	0x010a
        /*07aa*/ 	.byte	0x14
	.zero		1


	//   ....[107]....
        /*07ac*/ 	.word	0x00005930
        /*07b0*/ 	.word	0x00000000
        /*07b4*/ 	.word	0x00000148
        /*07b8*/ 	.short	0x010a
        /*07ba*/ 	.byte	0xff
	.zero		1


	//   ....[108]....
        /*07bc*/ 	.word	0x00005ce0
        /*07c0*/ 	.word	0x000000ff
        /*07c4*/ 	.word	0x00000160
        /*07c8*/ 	.short	0x010a
        /*07ca*/ 	.byte	0x31
	.zero		1


	//   ....[109]....
        /*07cc*/ 	.word	0x00005db0
        /*07d0*/ 	.word	0x000000ff
        /*07d4*/ 	.word	0x00000000
        /*07d8*/ 	.short	0x0101
        /*07da*/ 	.byte	0x04
	.zero		1


	//   ....[110]....
        /*07dc*/ 	.word	0x00006a30
        /*07e0*/ 	.word	0x000000ff
        /*07e4*/ 	.word	0x00000110
        /*07e8*/ 	.short	0x010a
        /*07ea*/ 	.byte	0x31
	.zero		1


	//   ....[111]....
        /*07ec*/ 	.word	0x00006ac0
        /*07f0*/ 	.word	0x00000046
        /*07f4*/ 	.word	0x00000170
        /*07f8*/ 	.short	0x010a
        /*07fa*/ 	.byte	0xff
	.zero		1


	//   ....[112]....
        /*07fc*/ 	.word	0x00006c90
        /*0800*/ 	.word	0x000000ff
        /*0804*/ 	.word	0x00000110
        /*0808*/ 	.short	0x010a
        /*080a*/ 	.byte	0x31
	.zero		1


	//   ....[113]....
        /*080c*/ 	.word	0x00006d70
        /*0810*/ 	.word	0x00000046
        /*0814*/ 	.word	0x00000170
        /*0818*/ 	.short	0x010a
        /*081a*/ 	.byte	0xff
	.zero		1


	//   ....[114]....
        /*081c*/ 	.word	0x000074d0
        /*0820*/ 	.word	0x00000000
        /*0824*/ 	.word	0x00000000
        /*0828*/ 	.short	0x0101
        /*082a*/ 	.byte	0xff
	.zero		1


	//   ....[115]....
        /*082c*/ 	.word	0x000074e0
        /*0830*/ 	.word	0x00000004
        /*0834*/ 	.word	0x00000110
        /*0838*/ 	.short	0x010a
        /*083a*/ 	.byte	0xff
	.zero		1


	//   ....[116]....
        /*083c*/ 	.word	0x000075a0
        /*0840*/ 	.word	0x00000004
        /*0844*/ 	.word	0x00000110
        /*0848*/ 	.short	0x010a
        /*084a*/ 	.byte	0xff
	.zero		1


	//   ....[117]....
        /*084c*/ 	.word	0x00007d80
        /*0850*/ 	.word	0x00000000
        /*0854*/ 	.word	0x00000000
        /*0858*/ 	.short	0x0101
        /*085a*/ 	.byte	0xff
	.zero		1


	//   ....[118]....
        /*085c*/ 	.word	0x00007da0
        /*0860*/ 	.word	0x00000002
        /*0864*/ 	.word	0x00000110
        /*0868*/ 	.short	0x010a
        /*086a*/ 	.byte	0xff
	.zero		1


	//   ....[119]....
        /*086c*/ 	.word	0x00007e50
        /*0870*/ 	.word	0x00000002
        /*0874*/ 	.word	0x00000110
        /*0878*/ 	.short	0x010a
        /*087a*/ 	.byte	0xff
	.zero		1


	//   ....[120]....
        /*087c*/ 	.word	0x00008620
        /*0880*/ 	.word	0x00000000
        /*0884*/ 	.word	0x00000000
        /*0888*/ 	.short	0x0101
        /*088a*/ 	.byte	0xff
	.zero		1


	//   ....[121]....
        /*088c*/ 	.word	0x00008640
        /*0890*/ 	.word	0x00000003
        /*0894*/ 	.word	0x00000110
        /*0898*/ 	.short	0x010a
        /*089a*/ 	.byte	0xff
	.zero		1


	//   ....[122]....
        /*089c*/ 	.word	0x000086f0
        /*08a0*/ 	.word	0x00000003
        /*08a4*/ 	.word	0x00000110
        /*08a8*/ 	.short	0x010a
        /*08aa*/ 	.byte	0xff
	.zero		1


	//   ....[123]....
        /*08ac*/ 	.word	0x00008b00
        /*08b0*/ 	.word	0x000000ff
        /*08b4*/ 	.word	0x00000000
        /*08b8*/ 	.short	0x0101
        /*08ba*/ 	.byte	0x04
	.zero		1


	//   ....[124]....
        /*08bc*/ 	.word	0x00008f30
        /*08c0*/ 	.word	0x00000000
        /*08c4*/ 	.word	0x00000000
        /*08c8*/ 	.short	0x0101
        /*08ca*/ 	.byte	0xff
	.zero		1


	//   ....[125]....
        /*08cc*/ 	.word	0x000091b0
        /*08d0*/ 	.word	0x000000ff
        /*08d4*/ 	.word	0x00000000
        /*08d8*/ 	.short	0x0101
        /*08da*/ 	.byte	0x04
	.zero		1


	//   ....[126]....
        /*08dc*/ 	.word	0x000091e0
        /*08e0*/ 	.word	0x00000000
        /*08e4*/ 	.word	0x00000088
        /*08e8*/ 	.short	0x010a
        /*08ea*/ 	.byte	0xff
	.zero		1


	//   ....[127]....
        /*08ec*/ 	.word	0x00009240
        /*08f0*/ 	.word	0x00000000
        /*08f4*/ 	.word	0x00000088
        /*08f8*/ 	.short	0x010a
        /*08fa*/ 	.byte	0xff
	.zero		1


	//   ....[128]....
        /*08fc*/ 	.word	0x000092a0
        /*0900*/ 	.word	0x00000000
        /*0904*/ 	.word	0x00000160
        /*0908*/ 	.short	0x010a
        /*090a*/ 	.byte	0xff
	.zero		1


	//   ....[129]....
        /*090c*/ 	.word	0x00009300
        /*0910*/ 	.word	0x00000000
        /*0914*/ 	.word	0x00000000
        /*0918*/ 	.short	0x010a
        /*091a*/ 	.byte	0xff
	.zero		1


	//   ....[130]....
        /*091c*/ 	.word	0x00009360
        /*0920*/ 	.word	0x00000000
        /*0924*/ 	.word	0x00000000
        /*0928*/ 	.short	0x010a
        /*092a*/ 	.byte	0xff
	.zero		1


	//   ....[131]....
        /*092c*/ 	.word	0x000093c0
        /*0930*/ 	.word	0x00000000
        /*0934*/ 	.word	0x00000000
        /*0938*/ 	.short	0x010a
        /*093a*/ 	.byte	0xff
	.zero		1


	//   ....[132]....
        /*093c*/ 	.word	0x00009420
        /*0940*/ 	.word	0x00000000
        /*0944*/ 	.word	0x00000000
        /*0948*/ 	.short	0x010a
        /*094a*/ 	.byte	0xff
	.zero		1


	//   ....[133]....
        /*094c*/ 	.word	0x00009480
        /*0950*/ 	.word	0x00000000
        /*0954*/ 	.word	0x00000000
        /*0958*/ 	.short	0x010a
        /*095a*/ 	.byte	0xff
	.zero		1


	//   ....[134]....
        /*095c*/ 	.word	0x000094e0
        /*0960*/ 	.word	0x00000000
        /*0964*/ 	.word	0x00000000
        /*0968*/ 	.short	0x010a
        /*096a*/ 	.byte	0xff
	.zero		1


	//   ....[135]....
        /*096c*/ 	.word	0x00009540
        /*0970*/ 	.word	0x00000000
        /*0974*/ 	.word	0x00000000
        /*0978*/ 	.short	0x010a
        /*097a*/ 	.byte	0xff
	.zero		1


	//   ....[136]....
        /*097c*/ 	.word	0x000095a0
        /*0980*/ 	.word	0x00000000
        /*0984*/ 	.word	0x00000000
        /*0988*/ 	.short	0x010a
        /*098a*/ 	.byte	0xff
	.zero		1


	//   ....[137]....
        /*098c*/ 	.word	0x00009600
        /*0990*/ 	.word	0x00000000
        /*0994*/ 	.word	0x00000000
        /*0998*/ 	.short	0x010a
        /*099a*/ 	.byte	0xff
	.zero		1


	//   ....[138]....
        /*099c*/ 	.word	0x00009660
        /*09a0*/ 	.word	0x00000000
        /*09a4*/ 	.word	0x00000000
        /*09a8*/ 	.short	0x010a
        /*09aa*/ 	.byte	0xff
	.zero		1


	//   ....[139]....
        /*09ac*/ 	.word	0x000096c0
        /*09b0*/ 	.word	0x00000000
        /*09b4*/ 	.word	0x00000000
        /*09b8*/ 	.short	0x010a
        /*09ba*/ 	.byte	0xff
	.zero		1


	//   ....[140]....
        /*09bc*/ 	.word	0x00009720
        /*09c0*/ 	.word	0x00000000
        /*09c4*/ 	.word	0x00000000
        /*09c8*/ 	.short	0x010a
        /*09ca*/ 	.byte	0xff
	.zero		1


	//   ....[141]....
        /*09cc*/ 	.word	0x00009780
        /*09d0*/ 	.word	0x00000000
        /*09d4*/ 	.word	0x00000000
        /*09d8*/ 	.short	0x010a
        /*09da*/ 	.byte	0xff
	.zero		1


	//   ....[142]....
        /*09dc*/ 	.word	0x000097e0
        /*09e0*/ 	.word	0x00000000
        /*09e4*/ 	.word	0x00000000
        /*09e8*/ 	.short	0x010a
        /*09ea*/ 	.byte	0xff
	.zero		1


	//   ....[143]....
        /*09ec*/ 	.word	0x00009840
        /*09f0*/ 	.word	0x00000000
        /*09f4*/ 	.word	0x00000000
        /*09f8*/ 	.short	0x010a
        /*09fa*/ 	.byte	0xff
	.zero		1


	//   ....[144]....
        /*09fc*/ 	.word	0x000098a0
        /*0a00*/ 	.word	0x00000000
        /*0a04*/ 	.word	0x00000000
        /*0a08*/ 	.short	0x010a
        /*0a0a*/ 	.byte	0xff
	.zero		1


	//   ....[145]....
        /*0a0c*/ 	.word	0x00009900
        /*0a10*/ 	.word	0x00000004
        /*0a14*/ 	.word	0x00000168
        /*0a18*/ 	.short	0x010a
        /*0a1a*/ 	.byte	0xff
	.zero		1


	//   ....[146]....
        /*0a1c*/ 	.word	0x00009960
        /*0a20*/ 	.word	0x00000004
        /*0a24*/ 	.word	0x00000160
        /*0a28*/ 	.short	0x010a
        /*0a2a*/ 	.byte	0xff
	.zero		1


	//   ....[147]....
        /*0a2c*/ 	.word	0x000099c0
        /*0a30*/ 	.word	0x00000000
        /*0a34*/ 	.word	0x00000160
        /*0a38*/ 	.short	0x010a
        /*0a3a*/ 	.byte	0xff
	.zero		1


	//   ....[148]....
        /*0a3c*/ 	.word	0x00009a20
        /*0a40*/ 	.word	0x00000004
        /*0a44*/ 	.word	0x00000180
        /*0a48*/ 	.short	0x010a
        /*0a4a*/ 	.byte	0xff
	.zero		1


	//   ....[149]....
        /*0a4c*/ 	.word	0x00009a80
        /*0a50*/ 	.word	0x00000000
        /*0a54*/ 	.word	0x00000000
        /*0a58*/ 	.short	0x010a
        /*0a5a*/ 	.byte	0xff
	.zero		1


	//   ....[150]....
        /*0a5c*/ 	.word	0x00009ae0
        /*0a60*/ 	.word	0x00000000
        /*0a64*/ 	.word	0x00000000
        /*0a68*/ 	.short	0x010a
        /*0a6a*/ 	.byte	0xff
	.zero		1


	//   ....[151]....
        /*0a6c*/ 	.word	0x00009b40
        /*0a70*/ 	.word	0x00000000
        /*0a74*/ 	.word	0x00000000
        /*0a78*/ 	.short	0x010a
        /*0a7a*/ 	.byte	0xff
	.zero		1


	//   ....[152]....
        /*0a7c*/ 	.word	0x00009ba0
        /*0a80*/ 	.word	0x00000000
        /*0a84*/ 	.word	0x00000160
        /*0a88*/ 	.short	0x010a
        /*0a8a*/ 	.byte	0xff
	.zero		1


	//   ....[153]....
        /*0a8c*/ 	.word	0x00009c00
        /*0a90*/ 	.word	0x00000000
        /*0a94*/ 	.word	0x00000158
        /*0a98*/ 	.short	0x010a
        /*0a9a*/ 	.byte	0xff
	.zero		1


	//   ....[154]....
        /*0a9c*/ 	.word	0x00009c60
        /*0aa0*/ 	.word	0x00000002
        /*0aa4*/ 	.word	0x00000130
        /*0aa8*/ 	.short	0x010a
        /*0aaa*/ 	.byte	0xff
	.zero		1


	//   ....[155]....
        /*0aac*/ 	.word	0x00009cc0
        /*0ab0*/ 	.word	0x00000002
        /*0ab4*/ 	.word	0x00000138
        /*0ab8*/ 	.short	0x010a
        /*0aba*/ 	.byte	0xff
	.zero		1


	//   ....[156]....
        /*0abc*/ 	.word	0x00009d20
        /*0ac0*/ 	.word	0x00000002
        /*0ac4*/ 	.word	0x00000140
        /*0ac8*/ 	.short	0x010a
        /*0aca*/ 	.byte	0xff
	.zero		1


	//   ....[157]....
        /*0acc*/ 	.word	0x00009d80
        /*0ad0*/ 	.word	0x00000000
        /*0ad4*/ 	.word	0x00000148
        /*0ad8*/ 	.short	0x010a
        /*0ada*/ 	.byte	0xff
	.zero		1


	//   ....[158]....
        /*0adc*/ 	.word	0x00009de0
        /*0ae0*/ 	.word	0x00000000
        /*0ae4*/ 	.word	0x00000130
        /*0ae8*/ 	.short	0x010a
        /*0aea*/ 	.byte	0xff
	.zero		1


	//   ....[159]....
        /*0aec*/ 	.word	0x00009e40
        /*0af0*/ 	.word	0x00000000
        /*0af4*/ 	.word	0x00000138
        /*0af8*/ 	.short	0x010a
        /*0afa*/ 	.byte	0xff
	.zero		1


	//   ....[160]....
        /*0afc*/ 	.word	0x00009ea0
        /*0b00*/ 	.word	0x00000000
        /*0b04*/ 	.word	0x00000140
        /*0b08*/ 	.short	0x010a
        /*0b0a*/ 	.byte	0xff
	.zero		1


	//   ....[161]....
        /*0b0c*/ 	.word	0x00009f00
        /*0b10*/ 	.word	0x00000000
        /*0b14*/ 	.word	0x00000160
        /*0b18*/ 	.short	0x010a
        /*0b1a*/ 	.byte	0xff
	.zero		1


	//   ....[162]....
        /*0b1c*/ 	.word	0x00009f60
        /*0b20*/ 	.word	0x00000002
        /*0b24*/ 	.word	0x00000110
        /*0b28*/ 	.short	0x010a
        /*0b2a*/ 	.byte	0xff
	.zero		1


	//   ....[163]....
        /*0b2c*/ 	.word	0x00009fb0
        /*0b30*/ 	.word	0x00000046
        /*0b34*/ 	.word	0x00000170
        /*0b38*/ 	.short	0x010a
        /*0b3a*/ 	.byte	0xff
	.zero		1


	//   ....[164]....
        /*0b3c*/ 	.word	0x0000a000
        /*0b40*/ 	.word	0x00000004
        /*0b44*/ 	.word	0x00000110
        /*0b48*/ 	.short	0x010a
        /*0b4a*/ 	.byte	0xff
	.zero		1


	//   ....[165]....
        /*0b4c*/ 	.word	0x0000a050
        /*0b50*/ 	.word	0x00000002
        /*0b54*/ 	.word	0x00000110
        /*0b58*/ 	.short	0x010a
        /*0b5a*/ 	.byte	0xff
	.zero		1


	//   ....[166]....
        /*0b5c*/ 	.word	0x0000a0a0
        /*0b60*/ 	.word	0x00000003
        /*0b64*/ 	.word	0x00000110
        /*0b68*/ 	.short	0x010a
        /*0b6a*/ 	.byte	0xff
	.zero		1


	//----- nvinfo : EIATTR_NUM_MBARRIERS
	.align		4
.L_47:
        /*0b6c*/ 	.byte	0x03, 0x38
        /*0b6e*/ 	.short	0x0032


	//----- nvinfo : EIATTR_EXIT_INSTR_OFFSETS
	.align		4
        /*0b70*/ 	.byte	0x04, 0x1c
        /*0b72*/ 	.short	(.L_49 - .L_48)


	//   ....[0]....
.L_48:
        /*0b74*/ 	.word	0x00003560


	//   ....[1]....
        /*0b78*/ 	.word	0x00003810


	//   ....[2]....
        /*0b7c*/ 	.word	0x00003870


	//   ....[3]....
        /*0b80*/ 	.word	0x000045c0


	//   ....[4]....
        /*0b84*/ 	.word	0x00005960


	//   ....[5]....
        /*0b88*/ 	.word	0x000059a0


	//   ....[6]....
        /*0b8c*/ 	.word	0x00009090


	//   ....[7]....
        /*0b90*/ 	.word	0x00009110


	//   ....[8]....
        /*0b94*/ 	.word	0x00009140


	//   ....[9]....
        /*0b98*/ 	.word	0x000091c0


	//----- nvinfo : EIATTR_MAX_THREADS
	.align		4
.L_49:
        /*0b9c*/ 	.byte	0x04, 0x05
        /*0b9e*/ 	.short	(.L_51 - .L_50)
.L_50:
        /*0ba0*/ 	.word	0x00000100
        /*0ba4*/ 	.word	0x00000001
        /*0ba8*/ 	.word	0x00000001


	//----- nvinfo : EIATTR_CRS_STACK_SIZE
	.align		4
.L_51:
        /*0bac*/ 	.byte	0x04, 0x1e
        /*0bae*/ 	.short	(.L_53 - .L_52)
.L_52:
        /*0bb0*/ 	.word	0x00000000


	//----- nvinfo : EIATTR_CBANK_PARAM_SIZE
	.align		4
.L_53:
        /*0bb4*/ 	.byte	0x03, 0x19
        /*0bb6*/ 	.short	0x0900


	//----- nvinfo : EIATTR_PARAM_CBANK
	.align		4
        /*0bb8*/ 	.byte	0x04, 0x0a
        /*0bba*/ 	.short	(.L_55 - .L_54)
	.align		4
.L_54:
        /*0bbc*/ 	.word	index@(.nv.constant0._ZN7cutlass13device_kernelINS_4conv6kernel13ConvUniversalINS1_16ConvProblemShapeILNS1_8OperatorE0ELi3EEENS1_10collective14CollectiveConvINS1_47MainloopSm100TmaUmmaWarpSpecializedImplicitGemmILS5_0ELi17ELi3ELi1ELi2EN4cute5tupleIJNSA_1CILi1EEESD_SD_EEEEENSB_IJNSC_ILi64EEENSC_ILi128EEENSB_IJNSC_ILi32EEEEEEEEENS_10bfloat16_tESL_NSA_8TiledMMAINSA_8MMA_AtomIJNSA_20SM100_MMA_F16BF16_SSISL_SL_fLi64ELi128ELNSA_4UMMA5MajorE0ELSQ_0ELNSP_7ScaleInE0ELSR_0EEEEEENSA_6LayoutISE_NSB_IJNSC_ILi0EEESV_SV_EEEEENSB_IJNSA_10UnderscoreESY_SY_EEEEENS7_6detail27Sm100ImplicitGemmTileTraitsINSA_20SM90_TMA_LOAD_IM2COLENSA_14ComposedLayoutINSA_7SwizzleILi2ELi4ELi3EEENSA_18smem_ptr_flag_bitsILi16EEENSU_INSB_IJNSC_ILi8EEESI_EEENSB_IJSI_SD_EEEEEEEvEENS12_INSA_13SM90_TMA_LOADES1D_vEEEENS_8epilogue10collective18CollectiveEpilogueINS1I_23Sm100TmaWarpSpecializedILi4ELi2ELi16ELb1ELb0EEEJSK_NSB_IJNSU_ISG_SD_EENSU_ISI_SD_EEEEESL_NSB_IJNSB_IJllllEEESD_SV_EEESL_S1R_NS1I_6fusion15FusionCallbacksIS1M_NS1S_17LinearCombinationISL_fSL_fLNS_15FloatRoundStyleE2EEESK_S1P_JEEENSA_5SM1004TMEM4LOAD26SM100_TMEM_LOAD_16dp256b4xES13_S1D_NSA_17SM75_U32x4_LDSM_NENSA_21SM90_TMA_STORE_IM2COLES1D_NSA_17SM90_U32x4_STSM_NENSA_39AutoVectorizingCopyWithAssumedAlignmentILi128EEEEEEvvEEEEvNT_6ParamsE)
        /*0bc0*/ 	.short	0x0380
        /*0bc2*/ 	.short	0x0900


	//----- nvinfo : EIATTR_SW_WAR
	.align		4
.L_55:
        /*0bc4*/ 	.byte	0x04, 0x36
        /*0bc6*/ 	.short	(.L_57 - .L_56)
.L_56:
        /*0bc8*/ 	.word	0x00000008
.L_57:


//--------------------- .nv.callgraph             --------------------------
	.section	.nv.callgraph,"",@"SHT_CUDA_CALLGRAPH"
	.align	4
	.sectionentsize	8
	.align		4
        /*0000*/ 	.word	0x00000000
	.align		4
        /*0004*/ 	.word	0xffffffff
	.align		4
        /*0008*/ 	.word	index@(_ZN7cutlass13device_kernelINS_4conv6kernel13ConvUniversalINS1_16ConvProblemShapeILNS1_8OperatorE0ELi3EEENS1_10collective14CollectiveConvINS1_47MainloopSm100TmaUmmaWarpSpecializedImplicitGemmILS5_0ELi17ELi3ELi1ELi2EN4cute5tupleIJNSA_1CILi1EEESD_SD_EEEEENSB_IJNSC_ILi64EEENSC_ILi128EEENSB_IJNSC_ILi32EEEEEEEEENS_10bfloat16_tESL_NSA_8TiledMMAINSA_8MMA_AtomIJNSA_20SM100_MMA_F16BF16_SSISL_SL_fLi64ELi128ELNSA_4UMMA5MajorE0ELSQ_0ELNSP_7ScaleInE0ELSR_0EEEEEENSA_6LayoutISE_NSB_IJNSC_ILi0EEESV_SV_EEEEENSB_IJNSA_10UnderscoreESY_SY_EEEEENS7_6detail27Sm100ImplicitGemmTileTraitsINSA_20SM90_TMA_LOAD_IM2COLENSA_14ComposedLayoutINSA_7SwizzleILi2ELi4ELi3EEENSA_18smem_ptr_flag_bitsILi16EEENSU_INSB_IJNSC_ILi8EEESI_EEENSB_IJSI_SD_EEEEEEEvEENS12_INSA_13SM90_TMA_LOADES1D_vEEEENS_8epilogue10collective18CollectiveEpilogueINS1I_23Sm100TmaWarpSpecializedILi4ELi2ELi16ELb1ELb0EEEJSK_NSB_IJNSU_ISG_SD_EENSU_ISI_SD_EEEEESL_NSB_IJNSB_IJllllEEESD_SV_EEESL_S1R_NS1I_6fusion15FusionCallbacksIS1M_NS1S_17LinearCombinationISL_fSL_fLNS_15FloatRoundStyleE2EEESK_S1P_JEEENSA_5SM1004TMEM4LOAD26SM100_TMEM_LOAD_16dp256b4xES13_S1D_NSA_17SM75_U32x4_LDSM_NENSA_21SM90_TMA_STORE_IM2COLES1D_NSA_17SM90_U32x4_STSM_NENSA_39AutoVectorizingCopyWithAssumedAlignmentILi128EEEEEEvvEEEEvNT_6ParamsE)
	.align		4
        /*000c*/ 	.word	index@(__assertfail)
	.align		4
        /*0010*/ 	.word	0x00000000
	.align		4
        /*0014*/ 	.word	0xfffffffe
	.align		4
        /*0018*/ 	.word	0x00000000
	.align		4
        /*001c*/ 	.word	0xfffffffd
	.align		4
        /*0020*/ 	.word	0x00000000
	.align		4
        /*0024*/ 	.word	0xfffffffc


//--------------------- .nv.constant4             --------------------------
	.section	.nv.constant4,"a",@progbits
	.align	8
	.align		8
.nv.constant4:
        /*0000*/ 	.dword	__assertfail
	.align		8
        /*0008*/ 	.dword	__unnamed_1
	.align		8
        /*0010*/ 	.dword	__unnamed_2
	.align		8
        /*0018*/ 	.dword	_ZN39_INTERNAL_7bf69bc1_4_k_cu_2084ab60_35374cuda3std3__45__cpo5beginE
	.align		8
        /*0020*/ 	.dword	_ZN39_INTERNAL_7bf69bc1_4_k_cu_2084ab60_35374cuda3std3__45__cpo3endE
	.align		8
        /*0028*/ 	.dword	_ZN39_INTERNAL_7bf69bc1_4_k_cu_2084ab60_35374cuda3std3__45__cpo6cbeginE
	.align		8
        /*0030*/ 	.dword	_ZN39_INTERNAL_7bf69bc1_4_k_cu_2084ab60_35374cuda3std3__45__cpo4cendE
	.align		8
        /*0038*/ 	.dword	_ZN39_INTERNAL_7bf69bc1_4_k_cu_2084ab60_35374cuda3std3__441_GLOBAL__N__7bf69bc1_4_k_cu_2084ab60_35376ignoreE
	.align		8
        /*0040*/ 	.dword	_ZN39_INTERNAL_7bf69bc1_4_k_cu_2084ab60_35374cuda3std3__419piecewise_constructE
	.align		8
        /*0048*/ 	.dword	_ZN39_INTERNAL_7bf69bc1_4_k_cu_2084ab60_35374cuda3std3__48in_placeE
	.align		8
        /*0050*/ 	.dword	_ZN39_INTERNAL_7bf69bc1_4_k_cu_2084ab60_35374cuda3std6ranges3__45__cpo4swapE
	.align		8
        /*0058*/ 	.dword	_ZN39_INTERNAL_7bf69bc1_4_k_cu_2084ab60_35374cuda3std6ranges3__45__cpo9iter_moveE
	.align		8
        /*0060*/ 	.dword	_ZN39_INTERNAL_7bf69bc1_4_k_cu_2084ab60_35374cute7productE
	.align		8
        /*0068*/ 	.dword	_ZN39_INTERNAL_7bf69bc1_4_k_cu_2084ab60_35374cute1_E
	.align		8
        /*0070*/ 	.dword	$str$27
	.align		8
        /*0078*/ 	.dword	$str$28
	.align		8
        /*0080*/ 	.dword	$str$29
	.align		8
        /*0088*/ 	.dword	$str$30


//--------------------- .text._ZN7cutlass13device_kernelINS_4conv6kernel13ConvUniversalINS1_16ConvProblemShapeILNS1_8OperatorE0ELi3EEENS1_10collective14CollectiveConvINS1_47MainloopSm100TmaUmmaWarpSpecializedImplicitGemmILS5_0ELi17ELi3ELi1ELi2EN4cute5tupleIJNSA_1CILi1EEESD_SD_EEEEENSB_IJNSC_ILi64EEENSC_ILi128EEENSB_IJNSC_ILi32EEEEEEEEENS_10bfloat16_tESL_NSA_8TiledMMAINSA_8MMA_AtomIJNSA_20SM100_MMA_F16BF16_SSISL_SL_fLi64ELi128ELNSA_4UMMA5MajorE0ELSQ_0ELNSP_7ScaleInE0ELSR_0EEEEEENSA_6LayoutISE_NSB_IJNSC_ILi0EEESV_SV_EEEEENSB_IJNSA_10UnderscoreESY_SY_EEEEENS7_6detail27Sm100ImplicitGemmTileTraitsINSA_20SM90_TMA_LOAD_IM2COLENSA_14ComposedLayoutINSA_7SwizzleILi2ELi4ELi3EEENSA_18smem_ptr_flag_bitsILi16EEENSU_INSB_IJNSC_ILi8EEESI_EEENSB_IJSI_SD_EEEEEEEvEENS12_INSA_13SM90_TMA_LOADES1D_vEEEENS_8epilogue10collective18CollectiveEpilogueINS1I_23Sm100TmaWarpSpecializedILi4ELi2ELi16ELb1ELb0EEEJSK_NSB_IJNSU_ISG_SD_EENSU_ISI_SD_EEEEESL_NSB_IJNSB_IJllllEEESD_SV_EEESL_S1R_NS1I_6fusion15FusionCallbacksIS1M_NS1S_17LinearCombinationISL_fSL_fLNS_15FloatRoundStyleE2EEESK_S1P_JEEENSA_5SM1004TMEM4LOAD26SM100_TMEM_LOAD_16dp256b4xES13_S1D_NSA_17SM75_U32x4_LDSM_NENSA_21SM90_TMA_STORE_IM2COLES1D_NSA_17SM90_U32x4_STSM_NENSA_39AutoVectorizingCopyWithAssumedAlignmentILi128EEEEEEvvEEEEvNT_6ParamsE --------------------------
	.section	.text._ZN7cutlass13device_kernelINS_4conv6kernel13ConvUniversalINS1_16ConvProblemShapeILNS1_8OperatorE0ELi3EEENS1_10collective14CollectiveConvINS1_47MainloopSm100TmaUmmaWarpSpecializedImplicitGemmILS5_0ELi17ELi3ELi1ELi2EN4cute5tupleIJNSA_1CILi1EEESD_SD_EEEEENSB_IJNSC_ILi64EEENSC_ILi128EEENSB_IJNSC_ILi32EEEEEEEEENS_10bfloat16_tESL_NSA_8TiledMMAINSA_8MMA_AtomIJNSA_20SM100_MMA_F16BF16_SSISL_SL_fLi64ELi128ELNSA_4UMMA5MajorE0ELSQ_0ELNSP_7ScaleInE0ELSR_0EEEEEENSA_6LayoutISE_NSB_IJNSC_ILi0EEESV_SV_EEEEENSB_IJNSA_10UnderscoreESY_SY_EEEEENS7_6detail27Sm100ImplicitGemmTileTraitsINSA_20SM90_TMA_LOAD_IM2COLENSA_14ComposedLayoutINSA_7SwizzleILi2ELi4ELi3EEENSA_18smem_ptr_flag_bitsILi16EEENSU_INSB_IJNSC_ILi8EEESI_EEENSB_IJSI_SD_EEEEEEEvEENS12_INSA_13SM90_TMA_LOADES1D_vEEEENS_8epilogue10collective18CollectiveEpilogueINS1I_23Sm100TmaWarpSpecializedILi4ELi2ELi16ELb1ELb0EEEJSK_NSB_IJNSU_ISG_SD_EENSU_ISI_SD_EEEEESL_NSB_IJNSB_IJllllEEESD_SV_EEESL_S1R_NS1I_6fusion15FusionCallbacksIS1M_NS1S_17LinearCombinationISL_fSL_fLNS_15FloatRoundStyleE2EEESK_S1P_JEEENSA_5SM1004TMEM4LOAD26SM100_TMEM_LOAD_16dp256b4xES13_S1D_NSA_17SM75_U32x4_LDSM_NENSA_21SM90_TMA_STORE_IM2COLES1D_NSA_17SM90_U32x4_STSM_NENSA_39AutoVectorizingCopyWithAssumedAlignmentILi128EEEEEEvvEEEEvNT_6ParamsE,"ax",@progbits
	.align	128
.text._ZN7cutlass13device_kernelINS_4conv6kernel13ConvUniversalINS1_16ConvProblemShapeILNS1_8OperatorE0ELi3EEENS1_10collective14CollectiveConvINS1_47MainloopSm100TmaUmmaWarpSpecializedImplicitGemmILS5_0ELi17ELi3ELi1ELi2EN4cute5tupleIJNSA_1CILi1EEESD_SD_EEEEENSB_IJNSC_ILi64EEENSC_ILi128EEENSB_IJNSC_ILi32EEEEEEEEENS_10bfloat16_tESL_NSA_8TiledMMAINSA_8MMA_AtomIJNSA_20SM100_MMA_F16BF16_SSISL_SL_fLi64ELi128ELNSA_4UMMA5MajorE0ELSQ_0ELNSP_7ScaleInE0ELSR_0EEEEEENSA_6LayoutISE_NSB_IJNSC_ILi0EEESV_SV_EEEEENSB_IJNSA_10UnderscoreESY_SY_EEEEENS7_6detail27Sm100ImplicitGemmTileTraitsINSA_20SM90_TMA_LOAD_IM2COLENSA_14ComposedLayoutINSA_7SwizzleILi2ELi4ELi3EEENSA_18smem_ptr_flag_bitsILi16EEENSU_INSB_IJNSC_ILi8EEESI_EEENSB_IJSI_SD_EEEEEEEvEENS12_INSA_13SM90_TMA_LOADES1D_vEEEENS_8epilogue10collective18CollectiveEpilogueINS1I_23Sm100TmaWarpSpecializedILi4ELi2ELi16ELb1ELb0EEEJSK_NSB_IJNSU_ISG_SD_EENSU_ISI_SD_EEEEESL_NSB_IJNSB_IJllllEEESD_SV_EEESL_S1R_NS1I_6fusion15FusionCallbacksIS1M_NS1S_17LinearCombinationISL_fSL_fLNS_15FloatRoundStyleE2EEESK_S1P_JEEENSA_5SM1004TMEM4LOAD26SM100_TMEM_LOAD_16dp256b4xES13_S1D_NSA_17SM75_U32x4_LDSM_NENSA_21SM90_TMA_STORE_IM2COLES1D_NSA_17SM90_U32x4_STSM_NENSA_39AutoVectorizingCopyWithAssumedAlignmentILi128EEEEEEvvEEEEvNT_6ParamsE:
        .type           _ZN7cutlass13device_kernelINS_4conv6kernel13ConvUniversalINS1_16ConvProblemShapeILNS1_8OperatorE0ELi3EEENS1_10collective14CollectiveConvINS1_47MainloopSm100TmaUmmaWarpSpecializedImplicitGemmILS5_0ELi17ELi3ELi1ELi2EN4cute5tupleIJNSA_1CILi1EEESD_SD_EEEEENSB_IJNSC_ILi64EEENSC_ILi128EEENSB_IJNSC_ILi32EEEEEEEEENS_10bfloat16_tESL_NSA_8TiledMMAINSA_8MMA_AtomIJNSA_20SM100_MMA_F16BF16_SSISL_SL_fLi64ELi128ELNSA_4UMMA5MajorE0ELSQ_0ELNSP_7ScaleInE0ELSR_0EEEEEENSA_6LayoutISE_NSB_IJNSC_ILi0EEESV_SV_EEEEENSB_IJNSA_10UnderscoreESY_SY_EEEEENS7_6detail27Sm100ImplicitGemmTileTraitsINSA_20SM90_TMA_LOAD_IM2COLENSA_14ComposedLayoutINSA_7SwizzleILi2ELi4ELi3EEENSA_18smem_ptr_flag_bitsILi16EEENSU_INSB_IJNSC_ILi8EEESI_EEENSB_IJSI_SD_EEEEEEEvEENS12_INSA_13SM90_TMA_LOADES1D_vEEEENS_8epilogue10collective18CollectiveEpilogueINS1I_23Sm100TmaWarpSpecializedILi4ELi2ELi16ELb1ELb0EEEJSK_NSB_IJNSU_ISG_SD_EENSU_ISI_SD_EEEEESL_NSB_IJNSB_IJllllEEESD_SV_EEESL_S1R_NS1I_6fusion15FusionCallbacksIS1M_NS1S_17LinearCombinationISL_fSL_fLNS_15FloatRoundStyleE2EEESK_S1P_JEEENSA_5SM1004TMEM4LOAD26SM100_TMEM_LOAD_16dp256b4xES13_S1D_NSA_17SM75_U32x4_LDSM_NENSA_21SM90_TMA_STORE_IM2COLES1D_NSA_17SM90_U32x4_STSM_NENSA_39AutoVectorizingCopyWithAssumedAlignmentILi128EEEEEEvvEEEEvNT_6ParamsE,@function
        .size           _ZN7cutlass13device_kernelINS_4conv6kernel13ConvUniversalINS1_16ConvProblemShapeILNS1_8OperatorE0ELi3EEENS1_10collective14CollectiveConvINS1_47MainloopSm100TmaUmmaWarpSpecializedImplicitGemmILS5_0ELi17ELi3ELi1ELi2EN4cute5tupleIJNSA_1CILi1EEESD_SD_EEEEENSB_IJNSC_ILi64EEENSC_ILi128EEENSB_IJNSC_ILi32EEEEEEEEENS_10bfloat16_tESL_NSA_8TiledMMAINSA_8MMA_AtomIJNSA_20SM100_MMA_F16BF16_SSISL_SL_fLi64ELi128ELNSA_4UMMA5MajorE0ELSQ_0ELNSP_7ScaleInE0ELSR_0EEEEEENSA_6LayoutISE_NSB_IJNSC_ILi0EEESV_SV_EEEEENSB_IJNSA_10UnderscoreESY_SY_EEEEENS7_6detail27Sm100ImplicitGemmTileTraitsINSA_20SM90_TMA_LOAD_IM2COLENSA_14ComposedLayoutINSA_7SwizzleILi2ELi4ELi3EEENSA_18smem_ptr_flag_bitsILi16EEENSU_INSB_IJNSC_ILi8EEESI_EEENSB_IJSI_SD_EEEEEEEvEENS12_INSA_13SM90_TMA_LOADES1D_vEEEENS_8epilogue10collective18CollectiveEpilogueINS1I_23Sm100TmaWarpSpecializedILi4ELi2ELi16ELb1ELb0EEEJSK_NSB_IJNSU_ISG_SD_EENSU_ISI_SD_EEEEESL_NSB_IJNSB_IJllllEEESD_SV_EEESL_S1R_NS1I_6fusion15FusionCallbacksIS1M_NS1S_17LinearCombinationISL_fSL_fLNS_15FloatRoundStyleE2EEESK_S1P_JEEENSA_5SM1004TMEM4LOAD26SM100_TMEM_LOAD_16dp256b4xES13_S1D_NSA_17SM75_U32x4_LDSM_NENSA_21SM90_TMA_STORE_IM2COLES1D_NSA_17SM90_U32x4_STSM_NENSA_39AutoVectorizingCopyWithAssumedAlignmentILi128EEEEEEvvEEEEvNT_6ParamsE,(.L_x_206 - _ZN7cutlass13device_kernelINS_4conv6kernel13ConvUniversalINS1_16ConvProblemShapeILNS1_8OperatorE0ELi3EEENS1_10collective14CollectiveConvINS1_47MainloopSm100TmaUmmaWarpSpecializedImplicitGemmILS5_0ELi17ELi3ELi1ELi2EN4cute5tupleIJNSA_1CILi1EEESD_SD_EEEEENSB_IJNSC_ILi64EEENSC_ILi128EEENSB_IJNSC_ILi32EEEEEEEEENS_10bfloat16_tESL_NSA_8TiledMMAINSA_8MMA_AtomIJNSA_20SM100_MMA_F16BF16_SSISL_SL_fLi64ELi128ELNSA_4UMMA5MajorE0ELSQ_0ELNSP_7ScaleInE0ELSR_0EEEEEENSA_6LayoutISE_NSB_IJNSC_ILi0EEESV_SV_EEEEENSB_IJNSA_10UnderscoreESY_SY_EEEEENS7_6detail27Sm100ImplicitGemmTileTraitsINSA_20SM90_TMA_LOAD_IM2COLENSA_14ComposedLayoutINSA_7SwizzleILi2ELi4ELi3EEENSA_18smem_ptr_flag_bitsILi16EEENSU_INSB_IJNSC_ILi8EEESI_EEENSB_IJSI_SD_EEEEEEEvEENS12_INSA_13SM90_TMA_LOADES1D_vEEEENS_8epilogue10collective18CollectiveEpilogueINS1I_23Sm100TmaWarpSpecializedILi4ELi2ELi16ELb1ELb0EEEJSK_NSB_IJNSU_ISG_SD_EENSU_ISI_SD_EEEEESL_NSB_IJNSB_IJllllEEESD_SV_EEESL_S1R_NS1I_6fusion15FusionCallbacksIS1M_NS1S_17LinearCombinationISL_fSL_fLNS_15FloatRoundStyleE2EEESK_S1P_JEEENSA_5SM1004TMEM4LOAD26SM100_TMEM_LOAD_16dp256b4xES13_S1D_NSA_17SM75_U32x4_LDSM_NENSA_21SM90_TMA_STORE_IM2COLES1D_NSA_17SM90_U32x4_STSM_NENSA_39AutoVectorizingCopyWithAssumedAlignmentILi128EEEEEEvvEEEEvNT_6ParamsE)
        .other          _ZN7cutlass13device_kernelINS_4conv6kernel13ConvUniversalINS1_16ConvProblemShapeILNS1_8OperatorE0ELi3EEENS1_10collective14CollectiveConvINS1_47MainloopSm100TmaUmmaWarpSpecializedImplicitGemmILS5_0ELi17ELi3ELi1ELi2EN4cute5tupleIJNSA_1CILi1EEESD_SD_EEEEENSB_IJNSC_ILi64EEENSC_ILi128EEENSB_IJNSC_ILi32EEEEEEEEENS_10bfloat16_tESL_NSA_8TiledMMAINSA_8MMA_AtomIJNSA_20SM100_MMA_F16BF16_SSISL_SL_fLi64ELi128ELNSA_4UMMA5MajorE0ELSQ_0ELNSP_7ScaleInE0ELSR_0EEEEEENSA_6LayoutISE_NSB_IJNSC_ILi0EEESV_SV_EEEEENSB_IJNSA_10UnderscoreESY_SY_EEEEENS7_6detail27Sm100ImplicitGemmTileTraitsINSA_20SM90_TMA_LOAD_IM2COLENSA_14ComposedLayoutINSA_7SwizzleILi2ELi4ELi3EEENSA_18smem_ptr_flag_bitsILi16EEENSU_INSB_IJNSC_ILi8EEESI_EEENSB_IJSI_SD_EEEEEEEvEENS12_INSA_13SM90_TMA_LOADES1D_vEEEENS_8epilogue10collective18CollectiveEpilogueINS1I_23Sm100TmaWarpSpecializedILi4ELi2ELi16ELb1ELb0EEEJSK_NSB_IJNSU_ISG_SD_EENSU_ISI_SD_EEEEESL_NSB_IJNSB_IJllllEEESD_SV_EEESL_S1R_NS1I_6fusion15FusionCallbacksIS1M_NS1S_17LinearCombinationISL_fSL_fLNS_15FloatRoundStyleE2EEESK_S1P_JEEENSA_5SM1004TMEM4LOAD26SM100_TMEM_LOAD_16dp256b4xES13_S1D_NSA_17SM75_U32x4_LDSM_NENSA_21SM90_TMA_STORE_IM2COLES1D_NSA_17SM90_U32x4_STSM_NENSA_39AutoVectorizingCopyWithAssumedAlignmentILi128EEEEEEvvEEEEvNT_6ParamsE,@"STO_CUDA_ENTRY STV_DEFAULT"
_ZN7cutlass13device_kernelINS_4conv6kernel13ConvUniversalINS1_16ConvProblemShapeILNS1_8OperatorE0ELi3EEENS1_10collective14CollectiveConvINS1_47MainloopSm100TmaUmmaWarpSpecializedImplicitGemmILS5_0ELi17ELi3ELi1ELi2EN4cute5tupleIJNSA_1CILi1EEESD_SD_EEEEENSB_IJNSC_ILi64EEENSC_ILi128EEENSB_IJNSC_ILi32EEEEEEEEENS_10bfloat16_tESL_NSA_8TiledMMAINSA_8MMA_AtomIJNSA_20SM100_MMA_F16BF16_SSISL_SL_fLi64ELi128ELNSA_4UMMA5MajorE0ELSQ_0ELNSP_7ScaleInE0ELSR_0EEEEEENSA_6LayoutISE_NSB_IJNSC_ILi0EEESV_SV_EEEEENSB_IJNSA_10UnderscoreESY_SY_EEEEENS7_6detail27Sm100ImplicitGemmTileTraitsINSA_20SM90_TMA_LOAD_IM2COLENSA_14ComposedLayoutINSA_7SwizzleILi2ELi4ELi3EEENSA_18smem_ptr_flag_bitsILi16EEENSU_INSB_IJNSC_ILi8EEESI_EEENSB_IJSI_SD_EEEEEEEvEENS12_INSA_13SM90_TMA_LOADES1D_vEEEENS_8epilogue10collective18CollectiveEpilogueINS1I_23Sm100TmaWarpSpecializedILi4ELi2ELi16ELb1ELb0EEEJSK_NSB_IJNSU_ISG_SD_EENSU_ISI_SD_EEEEESL_NSB_IJNSB_IJllllEEESD_SV_EEESL_S1R_NS1I_6fusion15FusionCallbacksIS1M_NS1S_17LinearCombinationISL_fSL_fLNS_15FloatRoundStyleE2EEESK_S1P_JEEENSA_5SM1004TMEM4LOAD26SM100_TMEM_LOAD_16dp256b4xES13_S1D_NSA_17SM75_U32x4_LDSM_NENSA_21SM90_TMA_STORE_IM2COLES1D_NSA_17SM90_U32x4_STSM_NENSA_39AutoVectorizingCopyWithAssumedAlignmentILi128EEEEEEvvEEEEvNT_6ParamsE:
[----:B------:R-:W1:Y:S01]  /*0000*/  LDC R1, c[0x0][0x37c] ;  /* 0x0000df00ff017b82 */ /* 0x000e620000000800 */
[----:B------:R-:W2:Y:S01]  /*0010*/  S2R R50, SR_TID.X ;  /* 0x0000000000327919 */ /* 0x000ea20000002100 */
[----:B------:R-:W3:Y:S01]  /*0020*/  LDCU.64 UR8, c[0x0][0x990] ;  /* 0x00013200ff0877ac */ /* 0x000ee20008000a00 */
[----:B-1----:R-:W-:Y:S01]  /*0030*/  VIADD R1, R1, 0xfffffff8 ;  /* 0xfffffff801017836 */ /* 0x002fe20000000000 */
[----:B------:R-:W-:Y:S02]  /*0040*/  PRMT R51, RZ, 0x7610, R51 ;  /* 0x00007610ff337816 */ /* 0x000fe40000000033 */
[----:B------:R-:W-:Y:S01]  /*0050*/  ELECT P3, URZ, PT ;  /* 0x0000000000ff782f */ /* 0x000fe20003860000 */
[----:B---3--:R-:W-:-:S04]  /*0060*/  UISETP.NE.U32.AND UP0, UPT, UR8, URZ, UPT ;  /* 0x000000ff0800728c */ /* 0x008fc8000bf05070 */
[----:B------:R-:W-:Y:S01]  /*0070*/  UISETP.NE.AND.EX UP0, UPT, UR9, URZ, UPT, UP0 ;  /* 0x000000ff0900728c */ /* 0x000fe2000bf05300 */
[----:B--2---:R-:W-:-:S05]  /*0080*/  SHF.R.U32.HI R52, RZ, 0x5, R50 ;  /* 0x00000005ff347819 */ /* 0x004fca0000011632 */
[----:B------:R-:W1:Y:S02]  /*0090*/  SHFL.IDX PT, R0, R52, RZ, 0x1f ;  /* 0x00001fff34007589 */ /* 0x000e6400000e0000 */
[----:B-1----:R-:W-:Y:S01]  /*00a0*/  R2UR UR18, R0 ;  /* 0x00000000001272ca */ /* 0x002fe200000e0000 */
[----:B------:R-:W-:-:S14]  /*00b0*/  BRA.U UP0, `(.L_x_0) ;  /* 0x0000000100307547 */ /* 0x000fdc000b800000 */
[----:B------:R-:W1:Y:S02]  /*00c0*/  LDCU.64 UR4, c[0x0][0x988] ;  /* 0x00013100ff0477ac */ /* 0x000e640008000a00 */
[----:B-1----:R-:W-:-:S04]  /*00d0*/  UISETP.NE.U32.AND UP0, UPT, UR4, URZ, UPT ;  /* 0x000000ff0400728c */ /* 0x002fc8000bf05070 */
[----:B------:R-:W-:-:S09]  /*00e0*/  UISETP.NE.AND.EX UP0, UPT, UR5, URZ, UPT, UP0 ;  /* 0x000000ff0500728c */ /* 0x000fd2000bf05300 */
[----:B------:R-:W-:Y:S05]  /*00f0*/  BRA.U !UP0, `(.L_x_1) ;  /* 0x0000000108147547 */ /* 0x000fea000b800000 */
[----:B------:R-:W1:Y:S01]  /*0100*/  LDC.64 R2, c[0x0][0x988] ;  /* 0x00026200ff027b82 */ /* 0x000e620000000a00 */
[----:B------:R-:W1:Y:S02]  /*0110*/  LDCU.64 UR4, c[0x0][0x358] ;  /* 0x00006b00ff0477ac */ /* 0x000e640008000a00 */
[----:B-1----:R1:W5:Y:S01]  /*0120*/  LDG.E R27, desc[UR4][R2.64] ;  /* 0x00000004021b7981 */ /* 0x002362000c1e1900 */
[----:B------:R-:W-:Y:S01]  /*0130*/  HFMA2 R51, -RZ, RZ, 0, 5.9604644775390625e-08 ;  /* 0x00000001ff337431 */ /* 0x000fe200000001ff */
[----:B------:R-:W-:Y:S05]  /*0140*/  BRA `(.L_x_0) ;  /* 0x00000000000c7947 */ /* 0x000fea0003800000 */
.L_x_1:
[----:B------:R-:W1:Y:S01]  /*0150*/  LDCU UR4, c[0x0][0x980] ;  /* 0x00013000ff0477ac */ /* 0x000e620008000800 */
[----:B------:R-:W-:Y:S01]  /*0160*/  HFMA2 R51, -RZ, RZ, 0, 5.9604644775390625e-08 ;  /* 0x00000001ff337431 */ /* 0x000fe200000001ff */
[----:B-1----:R-:W-:-:S07]  /*0170*/  MOV R27, UR4 ;  /* 0x00000004001b7c02 */ /* 0x002fce0008000f00 */
.L_x_0:
[----:B------:R-:W2:Y:S02]  /*0180*/  LDCU.64 UR4, c[0x0][0x9b0] ;  /* 0x00013600ff0477ac */ /* 0x000ea40008000a00 */
[----:B--2---:R-:W-:-:S04]  /*0190*/  UISETP.NE.U32.AND UP0, UPT, UR4, URZ, UPT ;  /* 0x000000ff0400728c */ /* 0x004fc8000bf05070 */
[----:B------:R-:W-:-:S09]  /*01a0*/  UISETP.NE.AND.EX UP0, UPT, UR5, URZ, UPT, UP0 ;  /* 0x000000ff0500728c */ /* 0x000fd2000bf05300 */
[----:B------:R-:W-:Y:S05]  /*01b0*/  BRA.U UP0, `(.L_x_2) ;  /* 0x0000000100287547 */ /* 0x000fea000b800000 */
[----:B------:R-:W2:Y:S02]  /*01c0*/  LDCU.64 UR4, c[0x0][0x9a8] ;  /* 0x00013500ff0477ac */ /* 0x000ea40008000a00 */
[----:B--2---:R-:W-:-:S04]  /*01d0*/  UISETP.NE.U32.AND UP0, UPT, UR4, URZ, UPT ;  /* 0x000000ff0400728c */ /* 0x004fc8000bf05070 */
[----:B------:R-:W-:-:S09]  /*01e0*/  UISETP.NE.AND.EX UP0, UPT, UR5, URZ, UPT, UP0 ;  /* 0x000000ff0500728c */ /* 0x000fd2000bf05300 */
[----:B------:R-:W-:Y:S05]  /*01f0*/  BRA.U !UP0, `(.L_x_3) ;  /* 0x0000000108107547 */ /* 0x000fea000b800000 */
[----:B------:R-:W2:Y:S01]  /*0200*/  LDC.64 R24, c[0x0][0x9a8] ;  /* 0x00026a00ff187b82 */ /* 0x000ea20000000a00 */
[----:B------:R-:W2:Y:S02]  /*0210*/  LDCU.64 UR4, c[0x0][0x358] ;  /* 0x00006b00ff0477ac */ /* 0x000ea40008000a00 */
[----:B--2---:R2:W5:Y:S01]  /*0220*/  LDG.E R24, desc[UR4][R24.64] ;  /* 0x0000000418187981 */ /* 0x004562000c1e1900 */
[----:B------:R-:W-:Y:S05]  /*0230*/  BRA `(.L_x_2) ;  /* 0x0000000000087947 */ /* 0x000fea0003800000 */
.L_x_3:
[----:B------:R-:W2:Y:S02]  /*0240*/  LDCU UR4, c[0x0][0x9a0] ;  /* 0x00013400ff0477ac */ /* 0x000ea40008000800 */
[----:B--2---:R-:W-:Y:S02]  /*0250*/  MOV R24, UR4 ;  /* 0x0000000400187c02 */ /* 0x004fe40008000f00 */
.L_x_2:
[----:B------:R-:W-:Y:S01]  /*0260*/  IMAD.U32 R0, RZ, RZ, UR18 ;  /* 0x00000012ff007e24 */ /* 0x000fe2000f8e00ff */
[----:B------:R-:W-:Y:S04]  /*0270*/  BSSY.RECONVERGENT B0, `(.L_x_4) ;  /* 0x000000c000007945 */ /* 0x000fe80003800200 */
[C---:B------:R-:W-:Y:S02]  /*0280*/  ISETP.NE.OR P1, PT, R0.reuse, 0x1, !P3 ;  /* 0x000000010000780c */ /* 0x040fe40005f25670 */
[----:B------:R-:W-:-:S11]  /*0290*/  ISETP.NE.OR P0, PT, R0, 0x3, !P3 ;  /* 0x000000030000780c */ /* 0x000fd60005f05670 */
[----:B------:R-:W-:Y:S05]  /*02a0*/  @P1 BRA `(.L_x_5) ;  /* 0x0000000000201947 */ /* 0x000fea0003800000 */
[----:B------:R-:W3:Y:S02]  /*02b0*/  LDCU.64 UR4, c[0x0][0x348] ;  /* 0x00006900ff0477ac */ /* 0x000ee40008000a00 */
[----:B---3--:R-:W-:Y:S02]  /*02c0*/  UIADD3 UR6, UP1, UPT, UR4, 0x80, URZ ;  /* 0x0000008004067890 */ /* 0x008fe4000ff3e0ff */
[----:B------:R-:W-:Y:S02]  /*02d0*/  UIADD3 UR4, UP0, UPT, UR4, 0x200, URZ ;  /* 0x0000020004047890 */ /* 0x000fe4000ff1e0ff */
[----:B------:R-:W-:Y:S02]  /*02e0*/  UIADD3.X UR7, UPT, UPT, URZ, UR5, URZ, UP1, !UPT ;  /* 0x00000005ff077290 */ /* 0x000fe40008ffe4ff */
[----:B------:R-:W-:-:S07]  /*02f0*/  UIADD3.X UR5, UPT, UPT, URZ, UR5, URZ, UP0, !UPT ;  /* 0x00000005ff057290 */ /* 0x000fce00087fe4ff */
[----:B------:R3:W-:Y:S02]  /*0300*/  UTMACCTL.PF [UR6] ;  /* 0x00000000060079b9 */ /* 0x0007e40008040000 */
[----:B------:R3:W-:Y:S02]  /*0310*/  UTMACCTL.PF [UR4] ;  /* 0x00000000040079b9 */ /* 0x0007e40008040000 */
[----:B---3--:R-:W-:Y:S01]  /*0320*/  NOP ;  /* 0x0000000000007918 */ /* 0x008fe20000000000 */
.L_x_5:
[----:B------:R-:W-:Y:S05]  /*0330*/  BSYNC.RECONVERGENT B0 ;  /* 0x0000000000007941 */ /* 0x000fea0003800200 */
.L_x_4:
[----:B------:R-:W-:Y:S04]  /*0340*/  BSSY.RECONVERGENT B0, `(.L_x_6) ;  /* 0x000000a000007945 */ /* 0x000fe80003800200 */
        /* <DEDUP_REMOVED lines=9> */
.L_x_7:
[----:B------:R-:W-:Y:S05]  /*03e0*/  BSYNC.RECONVERGENT B0 ;  /* 0x0000000000007941 */ /* 0x000fea0003800200 */
.L_x_6:
[----:B------:R-:W3:Y:S01]  /*03f0*/  LDCU.64 UR4, c[0x0][0x988] ;  /* 0x00013100ff0477ac */ /* 0x000ee20008000a00 */
[----:B------:R-:W-:Y:S02]  /*0400*/  UISETP.EQ.U32.AND UP2, UPT, UR8, URZ, UPT ;  /* 0x000000ff0800728c */ /* 0x000fe4000bf42070 */
[----:B------:R-:W-:Y:S02]  /*0410*/  UPLOP3.LUT UP3, UPT, UPT, UPT, UPT, 0x80, 0x8 ;  /* 0x000000000008789c */ /* 0x000fe40003f6f070 */
[----:B---3--:R-:W-:-:S04]  /*0420*/  UISETP.NE.U32.AND UP0, UPT, UR4, URZ, UPT ;  /* 0x000000ff0400728c */ /* 0x008fc8000bf05070 */
[----:B------:R-:W-:-:S04]  /*0430*/  UISETP.NE.AND.EX UP1, UPT, UR5, URZ, UPT, UP0 ;  /* 0x000000ff0500728c */ /* 0x000fc8000bf25300 */
[----:B------:R-:W-:-:S04]  /*0440*/  UISETP.EQ.OR.EX UP4, UPT, UR9, URZ, !UP1, UP2 ;  /* 0x000000ff0900728c */ /* 0x000fc8000cf82720 */
[----:B------:R-:W-:-:S06]  /*0450*/  UP2UR UR4, UPR, URZ, 0x10 ;  /* 0x00000010ff047883 */ /* 0x000fcc0008000000 */
[----:B------:R-:W-:Y:S01]  /*0460*/  MOV R59, UR4 ;  /* 0x00000004003b7c02 */ /* 0x000fe20008000f00 */
[----:B------:R-:W-:Y:S06]  /*0470*/  BRA.U !UP4, `(.L_x_8) ;  /* 0x000000010c207547 */ /* 0x000fec000b800000 */
[----:B------:R-:W-:Y:S01]  /*0480*/  UISETP.NE.U32.AND UP2, UPT, UR8, URZ, UPT ;  /* 0x000000ff0800728c */ /* 0x000fe2000bf45070 */
[----:B-----5:R-:W-:Y:S01]  /*0490*/  FSETP.NEU.AND P0, PT, R27, RZ, PT ;  /* 0x000000ff1b00720b */ /* 0x020fe20003f0d000 */
[----:B------:R-:W-:Y:S02]  /*04a0*/  USEL UR4, URZ, 0xffffffff, UP1 ;  /* 0xffffffffff047887 */ /* 0x000fe40008800000 */
[----:B------:R-:W-:-:S10]  /*04b0*/  UISETP.NE.AND.EX UP2, UPT, UR9, URZ, UPT, UP2 ;  /* 0x000000ff0900728c */ /* 0x000fd4000bf45320 */
[----:B------:R-:W-:Y:S01]  /*04c0*/  VOTEU.ANY UP0, P0 ;  /* 0x0000000000ff7886 */ /* 0x000fe20000000100 */
[----:B------:R-:W-:-:S04]  /*04d0*/  @!UP2 USEL UR4, URZ, 0xffffffff, UP0 ;  /* 0xffffffffff04a887 */ /* 0x000fc80008000000 */
[----:B------:R-:W-:-:S04]  /*04e0*/  ULOP3.LUT UR4, UR4, 0x1, URZ, 0xc0, !UPT ;  /* 0x0000000104047892 */ /* 0x000fc8000f8ec0ff */
[----:B------:R-:W-:-:S11]  /*04f0*/  UISETP.NE.U32.AND UP3, UPT, UR4, 0x1, UPT ;  /* 0x000000010400788c */ /* 0x000fd6000bf65070 */
.L_x_8:
[----:B-1----:R-:W1:Y:S01]  /*0500*/  SHFL.IDX PT, R2, R52, RZ, 0x1f ;  /* 0x00001fff34027589 */ /* 0x002e6200000e0000 */
[----:B------:R-:W-:-:S04]  /*0510*/  UISETP.NE.AND UP0, UPT, UR18, 0x2, UPT ;  /* 0x000000021200788c */ /* 0x000fc8000bf05270 */
[----:B------:R-:W-:Y:S01]  /*0520*/  USEL UR56, URZ, 0x1, UP0 ;  /* 0x00000001ff387887 */ /* 0x000fe20008000000 */
[----:B-1----:R-:W-:-:S13]  /*0530*/  ISETP.NE.AND P0, PT, R2, RZ, PT ;  /* 0x000000ff0200720c */ /* 0x002fda0003f05270 */
[----:B------:R-:W-:Y:S05]  /*0540*/  @P0 BRA `(.L_x_9) ;  /* 0x0000000000bc0947 */ /* 0x000fea0003800000 */
[----:B------:R-:W-:Y:S01]  /*0550*/  ELECT P0, URZ, PT ;  /* 0x0000000000ff782f */ /* 0x000fe20003800000 */
[----:B------:R-:W-:-:S12]  /*0560*/  BSSY.RECONVERGENT B0, `(.L_x_9) ;  /* 0x000002d000007945 */ /* 0x000fd80003800200 */
[----:B------:R-:W-:Y:S05]  /*0570*/  @!P0 BRA `(.L_x_10) ;  /* 0x0000000000ac8947 */ /* 0x000fea0003800000 */
[----:B------:R-:W1:Y:S01]  /*0580*/  S2UR UR4, SR_CgaCtaId ;  /* 0x00000000000479c3 */ /* 0x000e620000008800 */
[----:B------:R-:W-:Y:S01]  /*0590*/  UMOV UR5, 0x400 ;  /* 0x0000040000057882 */ /* 0x000fe20000000000 */
[----:B------:R-:W-:Y:S02]  /*05a0*/  UMOV UR6, 0x1 ;  /* 0x0000000100067882 */ /* 0x000fe40000000000 */
[----:B------:R-:W-:-:S04]  /*05b0*/  UIADD3 UR6, UPT, UPT, -UR6, 0x100000, URZ ;  /* 0x0010000006067890 */ /* 0x000fc8000fffe1ff */
[----:B------:R-:W-:Y:S02]  /*05c0*/  USHF.L.U32 UR7, UR6, 0xb, URZ ;  /* 0x0000000b06077899 */ /* 0x000fe400080006ff */
[----:B------:R-:W-:Y:S02]  /*05d0*/  USHF.L.U32 UR6, UR6, 0x1, URZ ;  /* 0x0000000106067899 */ /* 0x000fe400080006ff */
[----:B-1----:R-:W-:Y:S01]  /*05e0*/  ULEA UR4, UR4, UR5, 0x18 ;  /* 0x0000000504047291 */ /* 0x002fe2000f8ec0ff */
[----:B------:R-:W1:Y:S11]  /*05f0*/  FENCE.VIEW.ASYNC.S ;  /* 0x00000000000073c6 */ /* 0x000e760000000000 */
[----:B-1----:R1:W3:Y:S01]  /*0600*/  SYNCS.EXCH.64 URZ, [UR4], UR6 ;  /* 0x0000000604ff75b2 */ /* 0x0022e20008000100 */
[----:B------:R1:W4:Y:S01]  /*0610*/  SYNCS.EXCH.64 URZ, [UR4+0x88], UR6 ;  /* 0x0000880604ff75b2 */ /* 0x0003220008000100 */
[----:B------:R1:W1:Y:S01]  /*0620*/  SYNCS.EXCH.64 URZ, [UR4+0x8], UR6 ;  /* 0x0000080604ff75b2 */ /* 0x0002620008000100 */
        /* <DEDUP_REMOVED lines=31> */
[----:B---34-:R-:W-:Y:S01]  /*0820*/  NOP ;  /* 0x0000000000007918 */ /* 0x018fe20000000000 */
.L_x_10:
[----:B-1----:R-:W-:Y:S05]  /*0830*/  BSYNC.RECONVERGENT B0 ;  /* 0x0000000000007941 */ /* 0x002fea0003800200 */
.L_x_9:
[----:B------:R-:W1:Y:S01]  /*0840*/  SHFL.IDX PT, R2, R52, RZ, 0x1f ;  /* 0x00001fff34027589 */ /* 0x000e6200000e0000 */
[----:B------:R-:W-:Y:S01]  /*0850*/  NOP ;  /* 0x0000000000007918 */ /* 0x000fe20000000000 */
[----:B-1----:R-:W-:-:S13]  /*0860*/  ISETP.NE.AND P0, PT, R2, 0x1, PT ;  /* 0x000000010200780c */ /* 0x002fda0003f05270 */
[----:B------:R-:W-:Y:S05]  /*0870*/  @P0 BRA `(.L_x_11) ;  /* 0x0000000000580947 */ /* 0x000fea0003800000 */
[----:B------:R-:W1:Y:S01]  /*0880*/  S2UR UR4, SR_CgaCtaId ;  /* 0x00000000000479c3 */ /* 0x000e620000008800 */
[----:B------:R-:W-:Y:S01]  /*0890*/  UMOV UR5, 0x400 ;  /* 0x0000040000057882 */ /* 0x000fe20000000000 */
[----:B------:R-:W-:Y:S01]  /*08a0*/  UMOV UR8, 0x20 ;  /* 0x0000002000087882 */ /* 0x000fe20000000000 */
[----:B------:R-:W-:Y:S01]  /*08b0*/  UMOV UR6, 0x80 ;  /* 0x0000008000067882 */ /* 0x000fe20000000000 */
[----:B------:R-:W-:-:S04]  /*08c0*/  UIADD3 UR8, UPT, UPT, -UR8, 0x100000, URZ ;  /* 0x0010000008087890 */ /* 0x000fc8000fffe1ff */
[----:B------:R-:W-:Y:S02]  /*08d0*/  USHF.L.U32 UR9, UR8, 0xb, URZ ;  /* 0x0000000b08097899 */ /* 0x000fe400080006ff */
[----:B------:R-:W-:Y:S02]  /*08e0*/  USHF.L.U32 UR8, UR8, 0x1, URZ ;  /* 0x0000000108087899 */ /* 0x000fe400080006ff */
[----:B------:R-:W-:-:S04]  /*08f0*/  UIADD3 UR6, UPT, UPT, -UR6, 0x100000, URZ ;  /* 0x0010000006067890 */ /* 0x000fc8000fffe1ff */
[----:B------:R-:W-:Y:S02]  /*0900*/  USHF.L.U32 UR7, UR6, 0xb, URZ ;  /* 0x0000000b06077899 */ /* 0x000fe400080006ff */
[----:B------:R-:W-:Y:S01]  /*0910*/  USHF.L.U32 UR6, UR6, 0x1, URZ ;  /* 0x0000000106067899 */ /* 0x000fe200080006ff */
[----:B------:R-:W-:Y:S01]  /*0920*/  ELECT P0, URZ, PT ;  /* 0x0000000000ff782f */ /* 0x000fe20003800000 */
[----:B-1----:R-:W-:Y:S01]  /*0930*/  ULEA UR4, UR4, UR5, 0x18 ;  /* 0x0000000504047291 */ /* 0x002fe2000f8ec0ff */
[----:B------:R-:W1:Y:S11]  /*0940*/  FENCE.VIEW.ASYNC.S ;  /* 0x00000000000073c6 */ /* 0x000e760000000000 */
[----:B-1----:R1:W3:Y:S01]  /*0950*/  SYNCS.EXCH.64 URZ, [UR4+0x110], UR8 ;  /* 0x0001100804ff75b2 */ /* 0x0022e20008000100 */
[----:B------:R1:W4:Y:S01]  /*0960*/  SYNCS.EXCH.64 URZ, [UR4+0x130], UR6 ;  /* 0x0001300604ff75b2 */ /* 0x0003220008000100 */
[----:B------:R1:W1:Y:S01]  /*0970*/  SYNCS.EXCH.64 URZ, [UR4+0x118], UR8 ;  /* 0x0001180804ff75b2 */ /* 0x0002620008000100 */
[----:B------:R1:W1:Y:S01]  /*0980*/  SYNCS.EXCH.64 URZ, [UR4+0x138], UR6 ;  /* 0x0001380604ff75b2 */ /* 0x0002620008000100 */
[----:B------:R1:W1:Y:S01]  /*0990*/  SYNCS.EXCH.64 URZ, [UR4+0x120], UR8 ;  /* 0x0001200804ff75b2 */ /* 0x0002620008000100 */
[----:B------:R1:W1:Y:S01]  /*09a0*/  SYNCS.EXCH.64 URZ, [UR4+0x140], UR6 ;  /* 0x0001400604ff75b2 */ /* 0x0002620008000100 */
[----:B------:R1:W1:Y:S01]  /*09b0*/  SYNCS.EXCH.64 URZ, [UR4+0x128], UR8 ;  /* 0x0001280804ff75b2 */ /* 0x0002620008000100 */
[----:B------:R1:W1:Y:S01]  /*09c0*/  SYNCS.EXCH.64 URZ, [UR4+0x148], UR6 ;  /* 0x0001480604ff75b2 */ /* 0x0002620008000100 */
[----:B------:R-:W-:Y:S01]  /*09d0*/  NOP ;  /* 0x0000000000007918 */ /* 0x000fe20000000000 */
.L_x_11:
[----:B------:R-:W2:Y:S01]  /*09e0*/  SHFL.IDX PT, R2, R52, RZ, 0x1f ;  /* 0x00001fff34027589 */ /* 0x000ea200000e0000 */
[----:B------:R-:W-:Y:S01]  /*09f0*/  NOP ;  /* 0x0000000000007918 */ /* 0x000fe20000000000 */
[----:B--2---:R-:W-:-:S13]  /*0a00*/  ISETP.NE.AND P0, PT, R2, 0x3, PT ;  /* 0x000000030200780c */ /* 0x004fda0003f05270 */
[----:B------:R-:W-:Y:S05]  /*0a10*/  @P0 BRA `(.L_x_12) ;  /* 0x0000000000300947 */ /* 0x000fea0003800000 */
[----:B-1----:R-:W1:Y:S01]  /*0a20*/  S2UR UR4, SR_CgaCtaId ;  /* 0x00000000000479c3 */ /* 0x002e620000008800 */
[----:B------:R-:W-:Y:S01]  /*0a30*/  UMOV UR6, 0x400 ;  /* 0x0000040000067882 */ /* 0x000fe20000000000 */
[----:B------:R-:W-:Y:S01]  /*0a40*/  UMOV UR5, 0x20 ;  /* 0x0000002000057882 */ /* 0x000fe20000000000 */
[----:B------:R-:W-:Y:S01]  /*0a50*/  ELECT P0, URZ, PT ;  /* 0x0000000000ff782f */ /* 0x000fe20003800000 */
[----:B-1----:R-:W-:Y:S02]  /*0a60*/  ULEA UR6, UR4, UR6, 0x18 ;  /* 0x0000000604067291 */ /* 0x002fe4000f8ec0ff */
[----:B------:R-:W-:-:S04]  /*0a70*/  UIADD3 UR4, UPT, UPT, -UR5, 0x100000, URZ ;  /* 0x0010000005047890 */ /* 0x000fc8000fffe1ff */
[----:B------:R-:W-:Y:S02]  /*0a80*/  USHF.L.U32 UR5, UR4, 0xb, URZ ;  /* 0x0000000b04057899 */ /* 0x000fe400080006ff */
[----:B------:R-:W-:Y:S01]  /*0a90*/  USHF.L.U32 UR4, UR4, 0x1, URZ ;  /* 0x0000000104047899 */ /* 0x000fe200080006ff */
[----:B------:R-:W1:Y:S11]  /*0aa0*/  FENCE.VIEW.ASYNC.S ;  /* 0x00000000000073c6 */ /* 0x000e760000000000 */
[----:B-1----:R2:W1:Y:S01]  /*0ab0*/  SYNCS.EXCH.64 URZ, [UR6+0x150], UR4 ;  /* 0x0001500406ff75b2 */ /* 0x0024620008000100 */
[----:B------:R2:W1:Y:S02]  /*0ac0*/  SYNCS.EXCH.64 URZ, [UR6+0x158], UR4 ;  /* 0x0001580406ff75b2 */ /* 0x0004640008000100 */
[----:B--2---:R-:W-:Y:S01]  /*0ad0*/  NOP ;  /* 0x0000000000007918 */ /* 0x004fe20000000000 */
.L_x_12:
[----:B------:R-:W2:Y:S01]  /*0ae0*/  SHFL.IDX PT, R2, R52, RZ, 0x1f ;  /* 0x00001fff34027589 */ /* 0x000ea200000e0000 */
[----:B------:R-:W-:Y:S01]  /*0af0*/  NOP ;  /* 0x0000000000007918 */ /* 0x000fe20000000000 */
[----:B--2---:R-:W-:-:S13]  /*0b00*/  ISETP.NE.AND P0, PT, R2, 0x4, PT ;  /* 0x000000040200780c */ /* 0x004fda0003f05270 */
[----:B------:R-:W-:Y:S05]  /*0b10*/  @P0 BRA `(.L_x_13) ;  /* 0x0000000000440947 */ /* 0x000fea0003800000 */
[----:B-1----:R-:W1:Y:S01]  /*0b20*/  S2UR UR6, SR_CgaCtaId ;  /* 0x00000000000679c3 */ /* 0x002e620000008800 */
[----:B------:R-:W-:Y:S01]  /*0b30*/  UMOV UR4, 0x100 ;  /* 0x0000010000047882 */ /* 0x000fe20000000000 */
[----:B------:R-:W-:Y:S01]  /*0b40*/  UMOV UR5, 0x400 ;  /* 0x0000040000057882 */ /* 0x000fe20000000000 */
[----:B------:R-:W-:Y:S01]  /*0b50*/  USEL UR4, UR4, 0xe0, UP3 ;  /* 0x000000e004047887 */ /* 0x000fe20009800000 */
[----:B------:R-:W-:Y:S01]  /*0b60*/  UMOV UR8, 0x1 ;  /* 0x0000000100087882 */ /* 0x000fe20000000000 */
[----:B------:R-:W-:Y:S01]  /*0b70*/  ELECT P0, URZ, PT ;  /* 0x0000000000ff782f */ /* 0x000fe20003800000 */
[----:B------:R-:W-:-:S04]  /*0b80*/  UIADD3 UR8, UPT, UPT, -UR8, 0x100000, URZ ;  /* 0x0010000008087890 */ /* 0x000fc8000fffe1ff */
[----:B------:R-:W-:Y:S02]  /*0b90*/  USHF.L.U32 UR9, UR8, 0xb, URZ ;  /* 0x0000000b08097899 */ /* 0x000fe400080006ff */
[----:B------:R-:W-:Y:S02]  /*0ba0*/  USHF.L.U32 UR8, UR8, 0x1, URZ ;  /* 0x0000000108087899 */ /* 0x000fe400080006ff */
[----:B-1----:R-:W-:Y:S02]  /*0bb0*/  ULEA UR6, UR6, UR5, 0x18 ;  /* 0x0000000506067291 */ /* 0x002fe4000f8ec0ff */
[----:B------:R-:W-:-:S04]  /*0bc0*/  UIADD3 UR4, UPT, UPT, -UR4, 0x100000, URZ ;  /* 0x0010000004047890 */ /* 0x000fc8000fffe1ff */
[----:B------:R-:W-:Y:S02]  /*0bd0*/  USHF.L.U32 UR5, UR4, 0xb, URZ ;  /* 0x0000000b04057899 */ /* 0x000fe400080006ff */
[----:B------:R-:W-:Y:S01]  /*0be0*/  USHF.L.U32 UR4, UR4, 0x1, URZ ;  /* 0x0000000104047899 */ /* 0x000fe200080006ff */
[----:B------:R-:W1:Y:S03]  /*0bf0*/  FENCE.VIEW.ASYNC.S ;  /* 0x00000000000073c6 */ /* 0x000e660000000000 */
[----:B-1----:R2:W1:Y:S08]  /*0c00*/  SYNCS.EXCH.64 URZ, [UR6+0x160], UR8 ;  /* 0x0001600806ff75b2 */ /* 0x0024700008000100 */
[----:B------:R2:W1:Y:S02]  /*0c10*/  SYNCS.EXCH.64 URZ, [UR6+0x168], UR4 ;  /* 0x0001680406ff75b2 */ /* 0x0004640008000100 */
[----:B--2---:R-:W-:Y:S01]  /*0c20*/  NOP ;  /* 0x0000000000007918 */ /* 0x004fe20000000000 */
.L_x_13:
[----:B------:R-:W2:Y:S01]  /*0c30*/  SHFL.IDX PT, R2, R52, RZ, 0x1f ;  /* 0x00001fff34027589 */ /* 0x000ea200000e0000 */
[----:B------:R-:W1:Y:S01]  /*0c40*/  S2UR UR51, SR_CTAID.X ;  /* 0x00000000003379c3 */ /* 0x000e620000002500 */
[----:B------:R-:W-:-:S07]  /*0c50*/  NOP ;  /* 0x0000000000007918 */ /* 0x000fce0000000000 */
[----:B------:R-:W1:Y:S01]  /*0c60*/  S2UR UR24, SR_CTAID.Y ;  /* 0x00000000001879c3 */ /* 0x000e620000002600 */
[----:B--2---:R-:W-:-:S13]  /*0c70*/  ISETP.NE.AND P0, PT, R2, 0x5, PT ;  /* 0x000000050200780c */ /* 0x004fda0003f05270 */
[----:B-1----:R-:W-:Y:S05]  /*0c80*/  @P0 BRA `(.L_x_14) ;  /* 0x0000000000480947 */ /* 0x002fea0003800000 */
        /* <DEDUP_REMOVED lines=13> */
[----:B-1----:R1:W2:Y:S01]  /*0d60*/  SYNCS.EXCH.64 URZ, [UR4+0x170], UR8 ;  /* 0x0001700804ff75b2 */ /* 0x0022a20008000100 */
[----:B------:R1:W1:Y:S01]  /*0d70*/  SYNCS.EXCH.64 URZ, [UR4+0x180], UR6 ;  /* 0x0001800604ff75b2 */ /* 0x0002620008000100 */
[----:B------:R1:W1:Y:S01]  /*0d80*/  SYNCS.EXCH.64 URZ, [UR4+0x178], UR8 ;  /* 0x0001780804ff75b2 */ /* 0x0002620008000100 */
[----:B------:R1:W1:Y:S01]  /*0d90*/  SYNCS.EXCH.64 URZ, [UR4+0x188], UR6 ;  /* 0x0001880604ff75b2 */ /* 0x0002620008000100 */
[----:B------:R-:W-:Y:S01]  /*0da0*/  NOP ;  /* 0x0000000000007918 */ /* 0x000fe20000000000 */
.L_x_14:
[----:B------:R-:W-:-:S05]  /*0db0*/  CS2R.32 R45, SR_CgaSize ;  /* 0x00000000002d7805 */ /* 0x000fca0000008a00 */
[----:B------:R-:W-:-:S05]  /*0dc0*/  IMAD R45, R45, -0xa0, RZ ;  /* 0xffffff602d2d7824 */ /* 0x000fca00078e02ff */
[----:B------:R-:W-:-:S14]  /*0dd0*/  R2UR UR5, R45 ;  /* 0x000000002d0572ca */ /* 0x000fdc00000e0000 */
[----:B------:R-:W3:Y:S01]  /*0de0*/  LDCU UR5, c[0x0][UR5+0x2b0] ;  /* 0x00005600050577ac */ /* 0x000ee20008000800 */
[----:B------:R-:W-:Y:S02]  /*0df0*/  I2FP.F32.U32 R45, UR51 ;  /* 0x00000033002d7c45 */ /* 0x000fe40008201000 */
[----:B------:R-:W-:-:S05]  /*0e00*/  CS2R.32 R3, SR_CgaSize ;  /* 0x0000000000037805 */ /* 0x000fca0000008a00 */
[----:B------:R-:W-:-:S06]  /*0e10*/  IMAD R3, R3, -0xa0, RZ ;  /* 0xffffff6003037824 */ /* 0x000fcc00078e02ff */
[----:B------:R-:W4:Y:S01]  /*0e20*/  LDC R3, c[0x0][R3+0x2a0] ;  /* 0x0000a80003037b82 */ /* 0x000f220000000800 */
[----:B------:R-:W-:Y:S02]  /*0e30*/  I2FP.F32.U32 R44, UR24 ;  /* 0x00000018002c7c45 */ /* 0x000fe40008201000 */
[----:B------:R-:W-:-:S05]  /*0e40*/  CS2R.32 R2, SR_CgaSize ;  /* 0x0000000000027805 */ /* 0x000fca0000008a00 */
[----:B------:R-:W-:-:S05]  /*0e50*/  IMAD R2, R2, -0xa0, RZ ;  /* 0xffffff6002027824 */ /* 0x000fca00078e02ff */
[----:B-1----:R-:W-:-:S14]  /*0e60*/  R2UR UR4, R2 ;  /* 0x00000000020472ca */ /* 0x002fdc00000e0000 */
[----:B------:R-:W1:Y:S01]  /*0e70*/  LDCU UR4, c[0x0][UR4+0x2b4] ;  /* 0x00005680040477ac */ /* 0x000e620008000800 */
[----:B------:R-:W-:Y:S01]  /*0e80*/  NOP ;  /* 0x0000000000007918 */ /* 0x000fe20000000000 */
[----:B------:R-:W2:Y:S01]  /*0e90*/  LDCU UR19, c[0x0][0xc24] ;  /* 0x00018480ff1377ac */ /* 0x000ea20008000800 */
[----:B------:R-:W-:-:S05]  /*0ea0*/  CS2R.32 R2, SR_CgaSize ;  /* 0x0000000000027805 */ /* 0x000fca0000008a00 */
[----:B------:R-:W-:-:S06]  /*0eb0*/  IMAD R2, R2, -0xa0, RZ ;  /* 0xffffff6002027824 */ /* 0x000fcc00078e02ff */
[----:B------:R-:W4:Y:S01]  /*0ec0*/  LDC R2, c[0x0][R2+0x2a4] ;  /* 0x0000a90002027b82 */ /* 0x000f220000000800 */
[----:B---3--:R-:W-:-:S07]  /*0ed0*/  FMUL R45, R45, UR5 ;  /* 0x000000052d2d7c20 */ /* 0x008fce0008400000 */
[----:B------:R-:W3:Y:S01]  /*0ee0*/  S2UR UR52, SR_CTAID.Z ;  /* 0x00000000003479c3 */ /* 0x000ee20000002700 */
[----:B-1----:R-:W-:Y:S01]  /*0ef0*/  FMUL R44, R44, UR4 ;  /* 0x000000042c2c7c20 */ /* 0x002fe20008400000 */
[----:B------:R-:W1:Y:S01]  /*0f00*/  F2I.U32.TRUNC.NTZ R45, R45 ;  /* 0x0000002d002d7305 */ /* 0x000e62000020f000 */
[----:B--2---:R-:W-:-:S07]  /*0f10*/  UISETP.GE.AND UP0, UPT, UR19, 0x1, UPT ;  /* 0x000000011300788c */ /* 0x004fce000bf06270 */
[----:B------:R-:W2:Y:S01]  /*0f20*/  F2I.U32.TRUNC.NTZ R44, R44 ;  /* 0x0000002c002c7305 */ /* 0x000ea2000020f000 */
[----:B-1----:R-:W-:-:S05]  /*0f30*/  IADD3 R45, PT, PT, -R45, RZ, RZ ;  /* 0x000000ff2d2d7210 */ /* 0x002fca0007ffe1ff */
[----:B----4-:R-:W-:Y:S01]  /*0f40*/  IMAD R45, R3, R45, UR51 ;  /* 0x00000033032d7e24 */ /* 0x010fe2000f8e022d */
[----:B--2---:R-:W-:-:S05]  /*0f50*/  IADD3 R44, PT, PT, -R44, RZ, RZ ;  /* 0x000000ff2c2c7210 */ /* 0x004fca0007ffe1ff */
[----:B------:R-:W-:Y:S01]  /*0f60*/  IMAD R44, R2, R44, UR24 ;  /* 0x00000018022c7e24 */ /* 0x000fe2000f8e022c */
[----:B------:R-:W-:Y:S06]  /*0f70*/  BAR.SYNC.DEFER_BLOCKING 0x0 ;  /* 0x0000000000007b1d */ /* 0x000fec0000010000 */
[----:B---3--:R-:W-:Y:S05]  /*0f80*/  BRA.U !UP0, `(.L_x_15) ;  /* 0x0000000108d47547 */ /* 0x008fea000b800000 */
[----:B------:R-:W1:Y:S01]  /*0f90*/  LDCU.128 UR20, c[0x0][0xc10] ;  /* 0x00018200ff1477ac */ /* 0x000e620008000c00 */
[----:B------:R-:W2:Y:S01]  /*0fa0*/  LDCU UR6, c[0x0][0x370] ;  /* 0x00006e00ff0677ac */ /* 0x000ea20008000800 */
[----:B------:R-:W3:Y:S01]  /*0fb0*/  LDCU UR4, c[0x0][0x374] ;  /* 0x00006e80ff0477ac */ /* 0x000ee20008000800 */
[----:B------:R-:W4:Y:S01]  /*0fc0*/  LDCU UR25, c[0x0][0xc0c] ;  /* 0x00018180ff1977ac */ /* 0x000f220008000800 */
[----:B------:R-:W4:Y:S01]  /*0fd0*/  LDCU UR5, c[0x0][0xc20] ;  /* 0x00018400ff0577ac */ /* 0x000f220008000800 */
[----:B------:R-:W4:Y:S01]  /*0fe0*/  LDCU.64 UR16, c[0x0][0xc28] ;  /* 0x00018500ff1077ac */ /* 0x000f220008000a00 */
[----:B-1----:R-:W-:Y:S02]  /*0ff0*/  UISETP.NE.AND UP0, UPT, UR22, 0x1, UPT ;  /* 0x000000011600788c */ /* 0x002fe4000bf05270 */
[----:B---3--:R-:W-:Y:S02]  /*1000*/  UIMAD.WIDE.U32 UR8, UR4, UR23, URZ ;  /* 0x00000017040872a5 */ /* 0x008fe4000f8e00ff */
[----:B--2---:R-:W-:-:S02]  /*1010*/  UIMAD.WIDE.U32 UR10, UR6, UR20, URZ ;  /* 0x00000014060a72a5 */ /* 0x004fc4000f8e00ff */
[----:B----4-:R-:W-:Y:S02]  /*1020*/  UISETP.NE.AND UP2, UPT, UR25, 0x1, UPT ;  /* 0x000000011900788c */ /* 0x010fe4000bf45270 */
[----:B------:R-:W-:Y:S01]  /*1030*/  UISETP.NE.AND UP4, UPT, UR19, 0x1, UPT ;  /* 0x000000011300788c */ /* 0x000fe2000bf85270 */
[----:B------:R-:W-:Y:S02]  /*1040*/  UMOV UR8, UR9 ;  /* 0x0000000900087c82 */ /* 0x000fe40008000000 */
[----:B------:R-:W-:Y:S01]  /*1050*/  UMOV UR10, UR11 ;  /* 0x0000000b000a7c82 */ /* 0x000fe20008000000 */
[----:B------:R-:W-:Y:S02]  /*1060*/  @UP0 USHF.R.U32.HI UR4, URZ, UR5, UR8 ;  /* 0x00000005ff040299 */ /* 0x000fe40008011608 */
[----:B------:R-:W-:Y:S02]  /*1070*/  UIMAD.WIDE.U32 UR12, UR24, UR23, URZ ;  /* 0x00000017180c72a5 */ /* 0x000fe4000f8e00ff */
[----:B------:R-:W-:-:S02]  /*1080*/  UIMAD.WIDE.U32 UR8, UR4, UR16, URZ ;  /* 0x00000010040872a5 */ /* 0x000fc4000f8e00ff */
[----:B------:R-:W-:Y:S02]  /*1090*/  @UP2 USHF.R.U32.HI UR6, URZ, UR21, UR10 ;  /* 0x00000015ff062299 */ /* 0x000fe4000801160a */
[----:B------:R-:W-:Y:S02]  /*10a0*/  UIMAD.WIDE.U32 UR14, UR51, UR20, URZ ;  /* 0x00000014330e72a5 */ /* 0x000fe4000f8e00ff */
[----:B------:R-:W-:Y:S01]  /*10b0*/  UIMAD.WIDE.U32 UR10, UR6, UR16, URZ ;  /* 0x00000010060a72a5 */ /* 0x000fe2000f8e00ff */
[----:B------:R-:W-:Y:S01]  /*10c0*/  UMOV UR12, UR13 ;  /* 0x0000000d000c7c82 */ /* 0x000fe20008000000 */
[----:B------:R-:W-:Y:S01]  /*10d0*/  UMOV UR8, UR9 ;  /* 0x0000000900087c82 */ /* 0x000fe20008000000 */
[----:B------:R-:W-:Y:S02]  /*10e0*/  USHF.R.U32.HI UR12, URZ, UR5, UR12 ;  /* 0x00000005ff0c7299 */ /* 0x000fe4000801160c */
[----:B------:R-:W-:Y:S01]  /*10f0*/  @UP4 USHF.R.U32.HI UR4, URZ, UR17, UR8 ;  /* 0x00000011ff044299 */ /* 0x000fe20008011608 */
[----:B------:R-:W-:Y:S01]  /*1100*/  UMOV UR14, UR15 ;  /* 0x0000000f000e7c82 */ /* 0x000fe20008000000 */
[----:B------:R-:W-:Y:S01]  /*1110*/  UMOV UR10, UR11 ;  /* 0x0000000b000a7c82 */ /* 0x000fe20008000000 */
[----:B------:R-:W-:-:S02]  /*1120*/  USHF.R.U32.HI UR14, URZ, UR21, UR14 ;  /* 0x00000015ff0e7299 */ /* 0x000fc4000801160e */
[----:B------:R-:W-:Y:S02]  /*1130*/  USEL UR5, UR24, UR12, !UP0 ;  /* 0x0000000c18057287 */ /* 0x000fe4000c000000 */
[----:B------:R-:W-:Y:S02]  /*1140*/  @UP4 USHF.R.U32.HI UR6, URZ, UR17, UR10 ;  /* 0x00000011ff064299 */ /* 0x000fe4000801160a */
[----:B------:R-:W-:Y:S02]  /*1150*/  UIMAD UR7, UR4, UR19, URZ ;  /* 0x00000013040772a4 */ /* 0x000fe4000f8e02ff */
[----:B------:R-:W-:Y:S02]  /*1160*/  USEL UR4, UR51, UR14, !UP2 ;  /* 0x0000000e33047287 */ /* 0x000fe4000d000000 */
[----:B------:R-:W-:Y:S02]  /*1170*/  UIMAD UR10, UR6, UR19, URZ ;  /* 0x00000013060a72a4 */ /* 0x000fe4000f8e02ff */
[----:B------:R-:W-:-:S02]  /*1180*/  UISETP.GE.AND UP0, UPT, UR5, UR7, UPT ;  /* 0x000000070500728c */ /* 0x000fc4000bf06270 */
[----:B------:R-:W-:Y:S02]  /*1190*/  UIMAD.WIDE.U32 UR8, UR5, UR16, URZ ;  /* 0x00000010050872a5 */ /* 0x000fe4000f8e00ff */
[----:B------:R-:W-:Y:S02]  /*11a0*/  UISETP.GE.OR UP0, UPT, UR4, UR10, UP0 ;  /* 0x0000000a0400728c */ /* 0x000fe40008706670 */
[----:B------:R-:W-:Y:S02]  /*11b0*/  UIMAD.WIDE.U32 UR10, UR4, UR16, URZ ;  /* 0x00000010040a72a5 */ /* 0x000fe4000f8e00ff */
[----:B------:R-:W-:Y:S01]  /*11c0*/  UIADD3 UR10, UPT, UPT, -UR4, URZ, URZ ;  /* 0x000000ff040a7290 */ /* 0x000fe2000fffe1ff */
[----:B------:R-:W-:Y:S01]  /*11d0*/  UMOV UR8, UR9 ;  /* 0x0000000900087c82 */ /* 0x000fe20008000000 */
[----:B------:R-:W-:Y:S02]  /*11e0*/  UIADD3 UR9, UPT, UPT, -UR5, URZ, URZ ;  /* 0x000000ff05097290 */ /* 0x000fe4000fffe1ff */
[----:B------:R-:W-:-:S03]  /*11f0*/  USHF.R.U32.HI UR8, URZ, UR17, UR8 ;  /* 0x00000011ff087299 */ /* 0x000fc60008011608 */
[----:B------:R-:W-:Y:S01]  /*1200*/  @!UP0 UMOV UR7, UR11 ;  /* 0x0000000b00078c82 */ /* 0x000fe20008000000 */
[----:B------:R-:W-:Y:S02]  /*1210*/  UIMAD UR24, UR22, UR9, UR24 ;  /* 0x00000009161872a4 */ /* 0x000fe4000f8e0218 */
[----:B------:R-:W-:Y:S02]  /*1220*/  USEL UR8, UR5, UR8, !UP4 ;  /* 0x0000000805087287 */ /* 0x000fe4000e000000 */
[----:B------:R-:W-:Y:S02]  /*1230*/  @!UP0 USHF.R.U32.HI UR7, URZ, UR17, UR7 ;  /* 0x00000011ff078299 */ /* 0x000fe40008011607 */
[----:B------:R-:W-:Y:S02]  /*1240*/  UIADD3 UR9, UPT, UPT, -UR8, URZ, URZ ;  /* 0x000000ff08097290 */ /* 0x000fe4000fffe1ff */
[----:B------:R-:W-:Y:S02]  /*1250*/  @!UP0 USEL UR7, UR4, UR7, !UP4 ;  /* 0x0000000704078287 */ /* 0x000fe4000e000000 */
[----:B------:R-:W-:-:S02]  /*1260*/  UIMAD UR9, UR19, UR9, UR5 ;  /* 0x00000009130972a4 */ /* 0x000fc4000f8e0205 */
[----:B------:R-:W-:Y:S02]  /*1270*/  @!UP0 UIADD3 UR8, UPT, UPT, UR8, -UR7, URZ ;  /* 0x8000000708088290 */ /* 0x000fe4000fffe0ff */
[----:B------:R-:W-:Y:S02]  /*1280*/  @!UP0 UIMAD UR7, UR9, UR6, UR7 ;  /* 0x00000006090782a4 */ /* 0x000fe4000f8e0207 */
[----:B------:R-:W-:Y:S02]  /*1290*/  @!UP0 UIMAD UR5, UR8, UR19, UR4 ;  /* 0x00000013080582a4 */ /* 0x000fe4000f8e0204 */
[----:B------:R-:W-:Y:S02]  /*12a0*/  UIMAD UR6, UR25, UR10, UR51 ;  /* 0x0000000a190672a4 */ /* 0x000fe4000f8e0233 */
[----:B------:R-:W-:Y:S01]  /*12b0*/  UIMAD UR24, UR5, UR22, UR24 ;  /* 0x00000016051872a4 */ /* 0x000fe2000f8e0218 */
[----:B------:R-:W-:Y:S02]  /*12c0*/  @!UP0 UMOV UR4, UR7 ;  /* 0x0000000700048c82 */ /* 0x000fe40008000000 */
[----:B------:R-:W-:-:S12]  /*12d0*/  UIMAD UR51, UR4, UR25, UR6 ;  /* 0x00000019043372a4 */ /* 0x000fd8000f8e0206 */
.L_x_15:
[----:B------:R-:W1:Y:S02]  /*12e0*/  LDCU UR4, c[0x0][0xc30] ;  /* 0x00018600ff0477ac */ /* 0x000e640008000800 */
[----:B-1----:R-:W-:-:S09]  /*12f0*/  UISETP.NE.AND UP0, UPT, UR4, 0x1, UPT ;  /* 0x000000010400788c */ /* 0x002fd2000bf05270 */
[----:B------:R-:W-:Y:S05]  /*1300*/  BRA.U UP0, `(.L_x_16) ;  /* 0x0000000100447547 */ /* 0x000fea000b800000 */
[----:B------:R-:W1:Y:S01]  /*1310*/  LDCU.128 UR8, c[0x0][0xc10] ;  /* 0x00018200ff0877ac */ /* 0x000e620008000c00 */
[----:B------:R-:W2:Y:S01]  /*1320*/  LDCU UR12, c[0x0][0xc0c] ;  /* 0x00018180ff0c77ac */ /* 0x000ea20008000800 */
[----:B------:R-:W3:Y:S01]  /*1330*/  LDCU UR13, c[0x0][0xc20] ;  /* 0x00018400ff0d77ac */ /* 0x000ee20008000800 */
[----:B-1----:R-:W-:Y:S02]  /*1340*/  UIMAD.WIDE.U32 UR6, UR51, UR8, URZ ;  /* 0x00000008330672a5 */ /* 0x002fe4000f8e00ff */
[----:B------:R-:W-:Y:S02]  /*1350*/  UIMAD.WIDE.U32 UR4, UR24, UR11, URZ ;  /* 0x0000000b180472a5 */ /* 0x000fe4000f8e00ff */
[----:B--2---:R-:W-:Y:S02]  /*1360*/  UISETP.NE.AND UP2, UPT, UR12, 0x1, UPT ;  /* 0x000000010c00788c */ /* 0x004fe4000bf45270 */
[----:B------:R-:W-:Y:S01]  /*1370*/  UISETP.NE.AND UP0, UPT, UR10, 0x1, UPT ;  /* 0x000000010a00788c */ /* 0x000fe2000bf05270 */
[----:B------:R-:W-:-:S02]  /*1380*/  UMOV UR6, UR7 ;  /* 0x0000000700067c82 */ /* 0x000fc40008000000 */
[----:B------:R-:W-:Y:S01]  /*1390*/  UMOV UR4, UR5 ;  /* 0x0000000500047c82 */ /* 0x000fe20008000000 */
[----:B------:R-:W-:Y:S02]  /*13a0*/  USHF.R.U32.HI UR6, URZ, UR9, UR6 ;  /* 0x00000009ff067299 */ /* 0x000fe40008011606 */
[----:B---3--:R-:W-:Y:S02]  /*13b0*/  USHF.R.U32.HI UR4, URZ, UR13, UR4 ;  /* 0x0000000dff047299 */ /* 0x008fe40008011604 */
[----:B------:R-:W-:Y:S02]  /*13c0*/  USEL UR5, UR51, UR6, !UP2 ;  /* 0x0000000633057287 */ /* 0x000fe4000d000000 */
[----:B------:R-:W-:-:S04]  /*13d0*/  USEL UR4, UR24, UR4, !UP0 ;  /* 0x0000000418047287 */ /* 0x000fc8000c000000 */
[----:B------:R-:W-:Y:S02]  /*13e0*/  UIADD3 UR6, UPT, UPT, UR5, -UR4, URZ ;  /* 0x8000000405067290 */ /* 0x000fe4000fffe0ff */
[----:B------:R-:W-:Y:S02]  /*13f0*/  UIADD3 UR4, UPT, UPT, -UR5, UR4, URZ ;  /* 0x0000000405047290 */ /* 0x000fe4000fffe1ff */
[----:B------:R-:W-:Y:S02]  /*1400*/  UIMAD UR24, UR6, UR10, UR24 ;  /* 0x0000000a061872a4 */ /* 0x000fe4000f8e0218 */
[----:B------:R-:W-:-:S12]  /*1410*/  UIMAD UR51, UR4, UR12, UR51 ;  /* 0x0000000c043372a4 */ /* 0x000fd8000f8e0233 */
.L_x_16:
[----:B------:R-:W-:Y:S01]  /*1420*/  BAR.SYNC.DEFER_BLOCKING 0x0 ;  /* 0x0000000000007b1d */ /* 0x000fe20000010000 */
[----:B------:R-:W-:Y:S01]  /*1430*/  UISETP.NE.AND UP0, UPT, UR18, 0x2, UPT ;  /* 0x000000021200788c */ /* 0x000fe2000bf05270 */
[----:B------:R-:W-:Y:S02]  /*1440*/  ISETP.NE.OR P3, PT, R0, 0x2, !P3 ;  /* 0x000000020000780c */ /* 0x000fe40005f65670 */
[----:B------:R-:W-:Y:S02]  /*1450*/  LOP3.LUT R0, R50, 0x1f, RZ, 0xc0, !PT ;  /* 0x0000001f32007812 */ /* 0x000fe400078ec0ff */
[----:B------:R-:W1:Y:S04]  /*1460*/  LDCU UR39, c[0x0][0xc24] ;  /* 0x00018480ff2777ac */ /* 0x000e680008000800 */
[----:B------:R-:W-:Y:S05]  /*1470*/  BRA.U UP0, `(.L_x_17) ;  /* 0x0000002100407547 */ /* 0x000fea000b800000 */
[----:B------:R-:W2:Y:S01]  /*1480*/  LDCU UR5, c[0x0][0x388] ;  /* 0x00007100ff0577ac */ /* 0x000ea20008000800 */
[----:B------:R-:W-:Y:S01]  /*1490*/  PLOP3.LUT P1, PT, PT, PT, UP3, 0x80, 0x8 ;  /* 0x000000000008781c */ /* 0x000fe20003f2f038 */
[----:B------:R-:W-:Y:S01]  /*14a0*/  IMAD.MOV.U32 R2, RZ, RZ, RZ ;  /* 0x000000ffff027224 */ /* 0x000fe200078e00ff */
[----:B------:R-:W-:Y:S01]  /*14b0*/  ISETP.EQ.OR P2, PT, R0, RZ, P3 ;  /* 0x000000ff0000720c */ /* 0x000fe20001f42670 */
[----:B------:R-:W3:Y:S01]  /*14c0*/  LDCU UR8, c[0x0][0x38c] ;  /* 0x00007180ff0877ac */ /* 0x000ee20008000800 */
[----:B------:R-:W-:Y:S01]  /*14d0*/  PLOP3.LUT P1, PT, P1, PT, PT, 0x8, 0x80 ;  /* 0x000000000080781c */ /* 0x000fe20000f2e170 */
[----:B------:R-:W4:Y:S01]  /*14e0*/  LDCU.64 UR6, c[0x0][0x390] ;  /* 0x00007200ff0677ac */ /* 0x000f220008000a00 */
[----:B------:R-:W1:Y:S01]  /*14f0*/  LDCU UR53, c[0x0][0x370] ;  /* 0x00006e00ff3577ac */ /* 0x000e620008000800 */
[----:B------:R-:W1:Y:S01]  /*1500*/  LDCU.64 UR42, c[0x0][0x348] ;  /* 0x00006900ff2a77ac */ /* 0x000e620008000a00 */
[----:B--2---:R-:W-:Y:S01]  /*1510*/  UIADD3 UR5, UPT, UPT, UR5, 0x1f, URZ ;  /* 0x0000001f05057890 */ /* 0x004fe2000fffe0ff */
[----:B------:R-:W2:Y:S03]  /*1520*/  LDCU UR52, c[0x0][0x374] ;  /* 0x00006e80ff3477ac */ /* 0x000ea60008000800 */
[----:B------:R-:W-:Y:S01]  /*1530*/  USHF.R.S32.HI UR4, URZ, 0x1f, UR5 ;  /* 0x0000001fff047899 */ /* 0x000fe20008011405 */
[----:B------:R-:W-:Y:S01]  /*1540*/  UMOV UR26, 0x1 ;  /* 0x00000001001a7882 */ /* 0x000fe20000000000 */
[----:B------:R-:W-:-:S02]  /*1550*/  UMOV UR31, URZ ;  /* 0x000000ff001f7c82 */ /* 0x000fc40008000000 */
[----:B------:R-:W-:Y:S01]  /*1560*/  ULEA.HI UR4, UR4, UR5, URZ, 0x5 ;  /* 0x0000000504047291 */ /* 0x000fe2000f8f28ff */
[----:B------:R-:W-:Y:S01]  /*1570*/  UMOV UR36, URZ ;  /* 0x000000ff00247c82 */ /* 0x000fe20008000000 */
[----:B------:R-:W-:Y:S02]  /*1580*/  UMOV UR38, URZ ;  /* 0x000000ff00267c82 */ /* 0x000fe40008000000 */
[----:B------:R-:W-:-:S04]  /*1590*/  USHF.R.S32.HI UR4, URZ, 0x5, UR4 ;  /* 0x00000005ff047899 */ /* 0x000fc80008011404 */
[----:B---3--:R-:W-:-:S04]  /*15a0*/  UIMAD UR4, UR4, UR8, URZ ;  /* 0x00000008040472a4 */ /* 0x008fc8000f8e02ff */
[----:B----4-:R-:W-:-:S04]  /*15b0*/  UIMAD UR4, UR4, UR6, URZ ;  /* 0x00000006040472a4 */ /* 0x010fc8000f8e02ff */
[----:B------:R-:W-:-:S04]  /*15c0*/  UIMAD UR54, UR4, UR7, URZ ;  /* 0x00000007043672a4 */ /* 0x000fc8000f8e02ff */
[----:B------:R-:W-:Y:S02]  /*15d0*/  UISETP.NE.AND UP1, UPT, UR54, URZ, UPT ;  /* 0x000000ff3600728c */ /* 0x000fe4000bf25270 */
[----:B------:R-:W-:-:S04]  /*15e0*/  UISETP.LT.U32.AND UP0, UPT, UR54, 0x11, UPT ;  /* 0x000000113600788c */ /* 0x000fc8000bf01070 */
[----:B------:R-:W-:-:S04]  /*15f0*/  USEL UR4, UR54, 0x11, UP0 ;  /* 0x0000001136047887 */ /* 0x000fc80008000000 */
[----:B------:R-:W-:Y:S02]  /*1600*/  UIADD3 UR5, UPT, UPT, UR4, -0x1, URZ ;  /* 0xffffffff04057890 */ /* 0x000fe4000fffe0ff */
[----:B------:R-:W-:Y:S02]  /*1610*/  @!UP1 UIADD3 UR5, UPT, UPT, UR4, URZ, URZ ;  /* 0x000000ff04059290 */ /* 0x000fe4000fffe0ff */
[----:B------:R-:W-:Y:S02]  /*1620*/  UIADD3 UR50, UPT, UPT, UR54, -UR4, URZ ;  /* 0x8000000436327290 */ /* 0x000fe4000fffe0ff */
[----:B-12---:R-:W-:-:S12]  /*1630*/  UIADD3 UR55, UPT, UPT, UR5, 0x1, URZ ;  /* 0x0000000105377890 */ /* 0x006fd8000fffe0ff */
.L_x_33:
[----:B------:R-:W1:Y:S01]  /*1640*/  S2UR UR30, SR_CgaCtaId ;  /* 0x00000000001e79c3 */ /* 0x000e620000008800 */
[----:B------:R-:W-:Y:S01]  /*1650*/  UMOV UR4, 0x400 ;  /* 0x0000040000047882 */ /* 0x000fe20000000000 */
[----:B------:R-:W-:Y:S01]  /*1660*/  MOV R0, UR26 ;  /* 0x0000001a00007c02 */ /* 0x000fe20008000f00 */
[----:B------:R-:W-:Y:S02]  /*1670*/  UISETP.NE.AND UP0, UPT, UR54, URZ, UPT ;  /* 0x000000ff3600728c */ /* 0x000fe4000bf05270 */
[----:B------:R-:W-:Y:S01]  /*1680*/  USHF.L.U32 UR44, UR51, 0x6, URZ ;  /* 0x00000006332c7899 */ /* 0x000fe200080006ff */
[----:B------:R-:W-:Y:S01]  /*1690*/  SHF.L.U32 R0, R0, 0x1f, RZ ;  /* 0x0000001f00007819 */ /* 0x000fe200000006ff */
[----:B------:R-:W-:Y:S01]  /*16a0*/  USHF.L.U32 UR19, UR24, 0x7, URZ ;  /* 0x0000000718137899 */ /* 0x000fe200080006ff */
[----:B------:R-:W-:Y:S01]  /*16b0*/  UMOV UR27, URZ ;  /* 0x000000ff001b7c82 */ /* 0x000fe20008000000 */
[----:B------:R-:W-:Y:S01]  /*16c0*/  UMOV UR22, URZ ;  /* 0x000000ff00167c82 */ /* 0x000fe20008000000 */
[----:B------:R-:W-:Y:S01]  /*16d0*/  UMOV UR21, URZ ;  /* 0x000000ff00157c82 */ /* 0x000fe20008000000 */
[----:B------:R-:W-:Y:S01]  /*16e0*/  UMOV UR20, URZ ;  /* 0x000000ff00147c82 */ /* 0x000fe20008000000 */
[----:B-1----:R-:W-:-:S04]  /*16f0*/  ULEA UR30, UR30, UR4, 0x18 ;  /* 0x000000041e1e7291 */ /* 0x002fc8000f8ec0ff */
[----:B------:R-:W-:-:S09]  /*1700*/  ULEA UR4, UR31, UR30, 0x3 ;  /* 0x0000001e1f047291 */ /* 0x000fd2000f8e18ff */
[----:B------:R1:W2:Y:S01]  /*1710*/  SYNCS.PHASECHK.TRANS64.TRYWAIT P0, [UR4+0x88], R0 ;  /* 0x00008800ff0075a7 */ /* 0x0002a20008001104 */
[----:B------:R-:W-:Y:S05]  /*1720*/  BRA.U !UP0, `(.L_x_18) ;  /* 0x0000000508987547 */ /* 0x000fea000b800000 */
[----:B------:R-:W3:Y:S01]  /*1730*/  LDCU.128 UR12, c[0x0][0x480] ;  /* 0x00009000ff0c77ac */ /* 0x000ee20008000c00 */
[----:B------:R-:W4:Y:S01]  /*1740*/  LDCU.128 UR8, c[0x0][0x490] ;  /* 0x00009200ff0877ac */ /* 0x000f220008000c00 */
[----:B------:R-:W1:Y:S01]  /*1750*/  LDCU.64 UR20, c[0x0][0x4c0] ;  /* 0x00009800ff1477ac */ /* 0x000e620008000a00 */
[----:B------:R-:W1:Y:S01]  /*1760*/  LDCU.64 UR16, c[0x0][0x4f0] ;  /* 0x00009e00ff1077ac */ /* 0x000e620008000a00 */
[----:B------:R-:W1:Y:S01]  /*1770*/  LDCU UR18, c[0x0][0x4c8] ;  /* 0x00009900ff1277ac */ /* 0x000e620008000800 */
[----:B---3--:R-:W-:Y:S02]  /*1780*/  UIMAD.WIDE.U32 UR4, UR44, UR13, URZ ;  /* 0x0000000d2c0472a5 */ /* 0x008fe4000f8e00ff */
[----:B------:R-:W-:Y:S02]  /*1790*/  UISETP.NE.AND UP0, UPT, UR12, 0x1, UPT ;  /* 0x000000010c00788c */ /* 0x000fe4000bf05270 */
[----:B------:R-:W-:Y:S01]  /*17a0*/  USHF.R.U32.HI UR5, URZ, UR14, UR5 ;  /* 0x0000000eff057299 */ /* 0x000fe20008011605 */
[----:B------:R-:W3:Y:S03]  /*17b0*/  LDCU UR45, c[0x0][0x38c] ;  /* 0x00007180ff2d77ac */ /* 0x000ee60008000800 */
[----:B------:R-:W-:-:S02]  /*17c0*/  USEL UR5, UR44, UR5, !UP0 ;  /* 0x000000052c057287 */ /* 0x000fc4000c000000 */
[----:B------:R-:W-:Y:S02]  /*17d0*/  UISETP.NE.AND UP0, UPT, UR15, 0x1, UPT ;  /* 0x000000010f00788c */ /* 0x000fe4000bf05270 */
[----:B----4-:R-:W-:Y:S01]  /*17e0*/  UIMAD.WIDE.U32 UR6, UR5, UR8, URZ ;  /* 0x00000008050672a5 */ /* 0x010fe2000f8e00ff */
[----:B------:R-:W4:Y:S01]  /*17f0*/  LDCU UR8, c[0x0][0x4a0] ;  /* 0x00009400ff0877ac */ /* 0x000f220008000800 */
[----:B------:R-:W1:Y:S05]  /*1800*/  LDCU UR23, c[0x0][0x4cc] ;  /* 0x00009980ff1777ac */ /* 0x000e6a0008000800 */
[----:B------:R-:W-:Y:S01]  /*1810*/  UMOV UR4, UR7 ;  /* 0x0000000700047c82 */ /* 0x000fe20008000000 */
[----:B------:R-:W1:Y:S01]  /*1820*/  LDCU.64 UR40, c[0x0][0x390] ;  /* 0x00007200ff2877ac */ /* 0x000e620008000a00 */
[----:B------:R-:W-:Y:S01]  /*1830*/  USHF.R.U32.HI UR4, URZ, UR9, UR4 ;  /* 0x00000009ff047299 */ /* 0x000fe20008011604 */
[----:B------:R-:W1:Y:S03]  /*1840*/  LDCU UR9, c[0x0][0x4ec] ;  /* 0x00009d80ff0977ac */ /* 0x000e660008000800 */
[----:B------:R-:W-:-:S02]  /*1850*/  USEL UR4, UR5, UR4, !UP0 ;  /* 0x0000000405047287 */ /* 0x000fc4000c000000 */
[----:B------:R-:W-:Y:S02]  /*1860*/  UISETP.NE.AND UP0, UPT, UR10, 0x1, UPT ;  /* 0x000000010a00788c */ /* 0x000fe4000bf05270 */
[----:B------:R-:W-:Y:S01]  /*1870*/  UIMAD.WIDE.U32 UR6, UR4, UR11, URZ ;  /* 0x0000000b040672a5 */ /* 0x000fe2000f8e00ff */
[----:B------:R-:W1:Y:S01]  /*1880*/  LDCU.64 UR24, c[0x0][0x4d0] ;  /* 0x00009a00ff1877ac */ /* 0x000e620008000a00 */
[----:B------:R-:W-:-:S05]  /*1890*/  UIADD3 UR38, UPT, UPT, UR55, UR36, URZ ;  /* 0x0000002437267290 */ /* 0x000fca000fffe0ff */
[----:B------:R-:W-:Y:S01]  /*18a0*/  UMOV UR6, UR7 ;  /* 0x0000000700067c82 */ /* 0x000fe20008000000 */
[----:B------:R-:W-:Y:S02]  /*18b0*/  UIADD3 UR7, UPT, UPT, -UR4, URZ, URZ ;  /* 0x000000ff04077290 */ /* 0x000fe4000fffe1ff */
[----:B----4-:R-:W-:Y:S02]  /*18c0*/  USHF.R.U32.HI UR6, URZ, UR8, UR6 ;  /* 0x00000008ff067299 */ /* 0x010fe40008011606 */
[----:B------:R-:W-:Y:S02]  /*18d0*/  UIADD3 UR8, UPT, UPT, -UR5, URZ, URZ ;  /* 0x000000ff05087290 */ /* 0x000fe4000fffe1ff */
[----:B------:R-:W-:Y:S02]  /*18e0*/  USEL UR14, UR4, UR6, !UP0 ;  /* 0x00000006040e7287 */ /* 0x000fe4000c000000 */
[----:B------:R-:W-:Y:S02]  /*18f0*/  UIMAD UR7, UR15, UR7, UR5 ;  /* 0x000000070f0772a4 */ /* 0x000fe4000f8e0205 */
[----:B------:R-:W-:-:S02]  /*1900*/  UIADD3 UR6, UPT, UPT, -UR14, URZ, URZ ;  /* 0x000000ff0e067290 */ /* 0x000fc4000fffe1ff */
[----:B------:R-:W-:Y:S02]  /*1910*/  UIMAD UR8, UR12, UR8, UR44 ;  /* 0x000000080c0872a4 */ /* 0x000fe4000f8e022c */
[----:B------:R-:W-:Y:S02]  /*1920*/  UIMAD UR13, UR10, UR6, UR4 ;  /* 0x000000060a0d72a4 */ /* 0x000fe4000f8e0204 */
[----:B-1----:R-:W-:Y:S02]  /*1930*/  UIMAD UR11, UR8, UR20, UR9 ;  /* 0x00000014080b72a4 */ /* 0x002fe4000f8e0209 */
[----:B------:R-:W-:Y:S01]  /*1940*/  UIMAD UR12, UR7, UR21, UR16 ;  /* 0x00000015070c72a4 */ /* 0x000fe2000f8e0210 */
[----:B------:R-:W1:Y:S02]  /*1950*/  LDCU.64 UR4, c[0x0][0x4f8] ;  /* 0x00009f00ff0477ac */ /* 0x000e640008000a00 */
[----:B------:R-:W4:Y:S01]  /*1960*/  LDCU UR6, c[0x0][0x500] ;  /* 0x0000a000ff0677ac */ /* 0x000f220008000800 */
[----:B------:R-:W-:Y:S01]  /*1970*/  UIMAD UR13, UR13, UR18, UR17 ;  /* 0x000000120d0d72a4 */ /* 0x000fe2000f8e0211 */
[----:B------:R-:W-:Y:S01]  /*1980*/  UMOV UR27, URZ ;  /* 0x000000ff001b7c82 */ /* 0x000fe20008000000 */
[----:B------:R-:W-:Y:S01]  /*1990*/  UMOV UR7, UR31 ;  /* 0x0000001f00077c82 */ /* 0x000fe20008000000 */
[----:B------:R-:W-:Y:S01]  /*19a0*/  UMOV UR20, URZ ;  /* 0x000000ff00147c82 */ /* 0x000fe20008000000 */
[----:B------:R-:W-:Y:S01]  /*19b0*/  UMOV UR21, URZ ;  /* 0x000000ff00157c82 */ /* 0x000fe20008000000 */
[----:B---3--:R-:W-:-:S07]  /*19c0*/  UMOV UR22, URZ ;  /* 0x000000ff00167c82 */ /* 0x008fce0008000000 */
.L_x_23:
[----:B------:R-:W-:Y:S01]  /*19d0*/  @!P3 MOV R3, 0x3000 ;  /* 0x000030000003b802 */ /* 0x000fe20000000f00 */
[----:B------:R-:W-:Y:S01]  /*19e0*/  ULEA UR9, UR7, UR30, 0x3 ;  /* 0x0000001e07097291 */ /* 0x000fe2000f8e18ff */
[----:B--2---:R-:W-:Y:S11]  /*19f0*/  @P0 BRA `(.L_x_19) ;  /* 0x0000000000100947 */ /* 0x004ff60003800000 */
[----:B------:R-:W-:Y:S04]  /*1a00*/  MOV R4, UR26 ;  /* 0x0000001a00047c02 */ /* 0x000fe80008000f00 */
[----:B------:R-:W-:Y:S04]  /*1a10*/  SHF.L.U32 R4, R4, 0x1f, RZ ;  /* 0x0000001f04047819 */ /* 0x000fe800000006ff */
[----:B------:R-:W2:Y:S02]  /*1a20*/  SYNCS.PHASECHK.TRANS64.TRYWAIT P0, [UR9+0x88], R4 ;  /* 0x00008804ff0075a7 */ /* 0x000ea40008001109 */
[----:B--2---:R-:W-:Y:S05]  /*1a30*/  @!P0 BRA `(.L_x_20) ;  /* 0x0000007400e48947 */ /* 0x004fea0003800000 */
.L_x_19:
[----:B------:R3:W-:Y:S01]  /*1a40*/  @!P3 SYNCS.ARRIVE.TRANS64 RZ, [UR9], R3 ;  /* 0x00000003ffffb9a7 */ /* 0x0007e20008000009 */
[----:B------:R-:W-:Y:S04]  /*1a50*/  BSSY.RECONVERGENT B0, `(.L_x_21) ;  /* 0x0000003000007945 */ /* 0x000fe80003800200 */
[----:B------:R-:W-:Y:S05]  /*1a60*/  @P2 BRA `(.L_x_22) ;  /* 0x0000000000042947 */ /* 0x000fea0003800000 */
[----:B-1--4-:R-:W-:Y:S05]  /*1a70*/  BPT.TRAP 0x1 ;  /* 0x000000040000795c */ /* 0x012fea0000300000 */
.L_x_22:
[----:B-1--4-:R-:W-:Y:S05]  /*1a80*/  BSYNC.RECONVERGENT B0 ;  /* 0x0000000000007941 */ /* 0x012fea0003800200 */
.L_x_21:
[----:B------:R-:W-:Y:S02]  /*1a90*/  UIADD3 UR8, UPT, UPT, UR7, 0x1, URZ ;  /* 0x0000000107087890 */ /* 0x000fe4000fffe0ff */
[----:B------:R-:W-:Y:S02]  /*1aa0*/  UIMAD UR15, UR20, UR23, UR4 ;  /* 0x00000017140f72a4 */ /* 0x000fe4000f8e0204 */
[----:B------:R-:W-:Y:S02]  /*1ab0*/  UISETP.NE.AND UP0, UPT, UR8, 0x11, UPT ;  /* 0x000000110800788c */ /* 0x000fe4000bf05270 */
[----:B------:R-:W-:Y:S02]  /*1ac0*/  ULEA UR17, UR7, UR30, 0xc ;  /* 0x0000001e07117291 */ /* 0x000fe4000f8e60ff */
[----:B------:R-:W-:Y:S02]  /*1ad0*/  USEL UR10, URZ, 0x1, UP0 ;  /* 0x00000001ff0a7887 */ /* 0x000fe40008000000 */
[----:B------:R-:W-:Y:S02]  /*1ae0*/  USEL UR31, UR8, URZ, UP0 ;  /* 0x000000ff081f7287 */ /* 0x000fe40008000000 */
[----:B------:R-:W-:Y:S02]  /*1af0*/  ULOP3.LUT UR26, UR26, UR10, URZ, 0x3c, !UPT ;  /* 0x0000000a1a1a7292 */ /* 0x000fe4000f8e3cff */
[----:B------:R-:W-:Y:S02]  /*1b00*/  ULEA UR8, UR31, UR30, 0x3 ;  /* 0x0000001e1f087291 */ /* 0x000fe4000f8e18ff */
[----:B------:R-:W-:Y:S02]  /*1b10*/  ULEA UR16, UR7, UR30, 0xd ;  /* 0x0000001e07107291 */ /* 0x000fe4000f8e68ff */
[----:B------:R-:W-:Y:S01]  /*1b20*/  UIADD3 UR34, UP0, UPT, UR42, 0x80, URZ ;  /* 0x000000802a227890 */ /* 0x000fe2000ff1e0ff */
[----:B--2---:R-:W-:Y:S01]  /*1b30*/  MOV R0, UR26 ;  /* 0x0000001a00007c02 */ /* 0x004fe20008000f00 */
[----:B------:R-:W-:Y:S02]  /*1b40*/  USHF.L.U32 UR10, UR27, 0x5, URZ ;  /* 0x000000051b0a7899 */ /* 0x000fe400080006ff */
[----:B------:R-:W-:Y:S01]  /*1b50*/  UIADD3.X UR35, UPT, UPT, URZ, UR43, URZ, UP0, !UPT ;  /* 0x0000002bff237290 */ /* 0x000fe200087fe4ff */
[----:B------:R-:W-:Y:S01]  /*1b60*/  SHF.L.U32 R0, R0, 0x1f, RZ ;  /* 0x0000001f00007819 */ /* 0x000fe200000006ff */
[----:B------:R-:W-:Y:S02]  /*1b70*/  UIADD3 UR32, UP3, UPT, UR42, 0x200, URZ ;  /* 0x000002002a207890 */ /* 0x000fe4000ff7e0ff */
[----:B------:R-:W-:Y:S01]  /*1b80*/  UIADD3 UR16, UPT, UPT, UR16, 0x15400, URZ ;  /* 0x0001540010107890 */ /* 0x000fe2000fffe0ff */
[----:B------:R1:W2:Y:S01]  /*1b90*/  SYNCS.PHASECHK.TRANS64.TRYWAIT P0, [UR8+0x88], R0 ;  /* 0x00008800ff0075a7 */ /* 0x0002a20008001108 */
[----:B------:R-:W-:Y:S02]  /*1ba0*/  UIMAD UR8, UR21, UR24, UR5 ;  /* 0x00000018150872a4 */ /* 0x000fe4000f8e0205 */
[----:B------:R-:W-:Y:S02]  /*1bb0*/  UIMAD UR7, UR22, UR25, UR6 ;  /* 0x00000019160772a4 */ /* 0x000fe4000f8e0206 */
[----:B------:R-:W-:Y:S02]  /*1bc0*/  ULEA UR15, UR8, UR15, 0x5 ;  /* 0x0000000f080f7291 */ /* 0x000fe4000f8e28ff */
[----:B------:R-:W-:Y:S02]  /*1bd0*/  UIADD3 UR8, UPT, UPT, UR17, 0x4400, URZ ;  /* 0x0000440011087890 */ /* 0x000fe4000fffe0ff */
[----:B------:R-:W-:Y:S02]  /*1be0*/  ULEA UR7, UR7, UR15, 0xa ;  /* 0x0000000f07077291 */ /* 0x000fe4000f8e50ff */
[----:B------:R-:W-:Y:S02]  /*1bf0*/  UIADD3.X UR33, UPT, UPT, URZ, UR43, URZ, UP3, !UPT ;  /* 0x0000002bff217290 */ /* 0x000fe40009ffe4ff */
[----:B------:R-:W-:Y:S02]  /*1c00*/  UPRMT UR7, UR7, 0x5410, URZ ;  /* 0x0000541007077896 */ /* 0x000fe400080000ff */
[----:B------:R-:W-:Y:S02]  /*1c10*/  UIADD3 UR37, UPT, UPT, UR20, 0x1, URZ ;  /* 0x0000000114257890 */ /* 0x000fe4000fffe0ff */
[----:B------:R-:W-:Y:S02]  /*1c20*/  UIADD3 UR29, UPT, UPT, UR21, 0x1, URZ ;  /* 0x00000001151d7890 */ /* 0x000fe4000fffe0ff */
[----:B------:R-:W-:Y:S02]  /*1c30*/  UISETP.NE.AND UP2, UPT, UR37, UR45, UPT ;  /* 0x0000002d2500728c */ /* 0x000fe4000bf45270 */
[----:B------:R-:W-:Y:S01]  /*1c40*/  UIADD3 UR28, UPT, UPT, UR22, 0x1, URZ ;  /* 0x00000001161c7890 */ /* 0x000fe2000fffe0ff */
[----:B------:R4:W-:Y:S01]  /*1c50*/  UTMALDG.5D.IM2COL [UR8], [UR34], UR7 ;  /* 0x00000008220073b4 */ /* 0x0009e20008060007 */
[----:B------:R-:W-:Y:S01]  /*1c60*/  UIADD3 UR36, UPT, UPT, UR36, 0x1, URZ ;  /* 0x0000000124247890 */ /* 0x000fe2000fffe0ff */
[----:B------:R-:W-:Y:S01]  /*1c70*/  UMOV UR46, 0x0 ;  /* 0x00000000002e7882 */ /* 0x000fe20000000000 */
[----:B------:R-:W-:Y:S01]  /*1c80*/  UMOV UR47, 0x10000000 ;  /* 0x10000000002f7882 */ /* 0x000fe20000000000 */
[----:B------:R-:W-:Y:S01]  /*1c90*/  UMOV UR17, UR9 ;  /* 0x0000000900117c82 */ /* 0x000fe20008000000 */
[----:B------:R-:W-:Y:S03]  /*1ca0*/  UMOV UR18, UR10 ;  /* 0x0000000a00127c82 */ /* 0x000fe60008000000 */
[----:B------:R-:W-:Y:S01]  /*1cb0*/  @UP2 UIADD3 UR29, UPT, UPT, UR21, URZ, URZ ;  /* 0x000000ff151d2290 */ /* 0x000fe2000fffe0ff */
[----:B------:R3:W-:Y:S03]  /*1cc0*/  UTMALDG.5D [UR16], [UR32], desc[UR46] ;  /* 0x00002e10200075b4 */ /* 0x0007e60008021000 */
[----:B------:R-:W-:Y:S11]  /*1cd0*/  UISETP.NE.AND UP1, UPT, UR29, UR40, UPT ;  /* 0x000000281d00728c */ /* 0x000ff6000bf25270 */
[----:B------:R-:W-:Y:S04]  /*1ce0*/  @UP1 UIADD3 UR28, UPT, UPT, UR22, URZ, URZ ;  /* 0x000000ff161c1290 */ /* 0x000fe8000fffe0ff */
[----:B------:R-:W-:Y:S02]  /*1cf0*/  UISETP.NE.AND UP0, UPT, UR28, UR41, UPT ;  /* 0x000000291c00728c */ /* 0x000fe4000bf05270 */
[----:B----4-:R-:W-:Y:S09]  /*1d00*/  UIADD3 UR8, UPT, UPT, UR27, 0x1, URZ ;  /* 0x000000011b087890 */ /* 0x010ff2000fffe0ff */
[----:B------:R-:W-:Y:S01]  /*1d10*/  @UP0 UIADD3 UR8, UPT, UPT, UR27, URZ, URZ ;  /* 0x000000ff1b080290 */ /* 0x000fe2000fffe0ff */
[----:B------:R-:W-:Y:S06]  /*1d20*/  UMOV UR7, UR31 ;  /* 0x0000001f00077c82 */ /* 0x000fec0008000000 */
[----:B------:R-:W-:Y:S01]  /*1d30*/  UMOV UR27, UR8 ;  /* 0x00000008001b7c82 */ /* 0x000fe20008000000 */
[----:B---3--:R-:W-:Y:S02]  /*1d40*/  USEL UR22, UR28, URZ, UP0 ;  /* 0x000000ff1c167287 */ /* 0x008fe40008000000 */
[----:B------:R-:W-:Y:S02]  /*1d50*/  UISETP.NE.AND UP0, UPT, UR36, UR38, UPT ;  /* 0x000000262400728c */ /* 0x000fe4000bf05270 */
[----:B------:R-:W-:Y:S02]  /*1d60*/  USEL UR20, UR37, URZ, UP2 ;  /* 0x000000ff25147287 */ /* 0x000fe40009000000 */
[----:B------:R-:W-:Y:S05]  /*1d70*/  USEL UR21, UR29, URZ, UP1 ;  /* 0x000000ff1d157287 */ /* 0x000fea0008800000 */
[----:B-1----:R-:W-:Y:S07]  /*1d80*/  BRA.U UP0, `(.L_x_23) ;  /* 0xfffffffd00107547 */ /* 0x002fee000b83ffff */
.L_x_18:
[----:B------:R-:W-:Y:S01]  /*1d90*/  ULEA UR4, UR31, UR30, 0x3 ;  /* 0x0000001e1f047291 */ /* 0x000fe2000f8e18ff */
[----:B-1----:R-:W-:Y:S01]  /*1da0*/  MOV R0, UR26 ;  /* 0x0000001a00007c02 */ /* 0x002fe20008000f00 */
[----:B------:R-:W-:Y:S01]  /*1db0*/  @!P1 SYNCS.ARRIVE.TRANS64.A1T0 RZ, [UR30+0x158], RZ ;  /* 0x000158ffffff99a7 */ /* 0x000fe2000810001e */
[----:B------:R-:W-:Y:S02]  /*1dc0*/  UISETP.GE.AND UP0, UPT, UR50, 0x1, UPT ;  /* 0x000000013200788c */ /* 0x000fe4000bf06270 */
[----:B------:R-:W-:-:S04]  /*1dd0*/  SHF.L.U32 R0, R0, 0x1f, RZ ;  /* 0x0000001f00007819 */ /* 0x000fc800000006ff */
[----:B--2---:R1:W2:Y:S03]  /*1de0*/  SYNCS.PHASECHK.TRANS64.TRYWAIT P0, [UR4+0x88], R0 ;  /* 0x00008800ff0075a7 */ /* 0x0042a60008001104 */
[----:B------:R-:W-:Y:S05]  /*1df0*/  BRA.U !UP0, `(.L_x_24) ;  /* 0x0000000508907547 */ /* 0x000fea000b800000 */
[----:B------:R-:W3:Y:S01]  /*1e00*/  LDCU.128 UR8, c[0x0][0x480] ;  /* 0x00009000ff0877ac */ /* 0x000ee20008000c00 */
[----:B------:R-:W4:Y:S01]  /*1e10*/  LDCU.128 UR32, c[0x0][0x490] ;  /* 0x00009200ff2077ac */ /* 0x000f220008000c00 */
[----:B------:R-:W1:Y:S01]  /*1e20*/  LDCU.64 UR28, c[0x0][0x4c0] ;  /* 0x00009800ff1c77ac */ /* 0x000e620008000a00 */
[----:B------:R-:W1:Y:S01]  /*1e30*/  LDCU UR13, c[0x0][0x4c8] ;  /* 0x00009900ff0d77ac */ /* 0x000e620008000800 */
[----:B------:R-:W1:Y:S01]  /*1e40*/  LDCU.64 UR16, c[0x0][0x4f0] ;  /* 0x00009e00ff1077ac */ /* 0x000e620008000a00 */
[----:B---3--:R-:W-:Y:S02]  /*1e50*/  UIMAD.WIDE.U32 UR4, UR44, UR9, URZ ;  /* 0x000000092c0472a5 */ /* 0x008fe4000f8e00ff */
[----:B------:R-:W-:Y:S02]  /*1e60*/  UISETP.NE.AND UP0, UPT, UR8, 0x1, UPT ;  /* 0x000000010800788c */ /* 0x000fe4000bf05270 */
[----:B------:R-:W-:Y:S01]  /*1e70*/  USHF.R.U32.HI UR5, URZ, UR10, UR5 ;  /* 0x0000000aff057299 */ /* 0x000fe20008011605 */
[----:B------:R-:W3:Y:S03]  /*1e80*/  LDCU UR9, c[0x0][0x4a0] ;  /* 0x00009400ff0977ac */ /* 0x000ee60008000800 */
[----:B------:R-:W-:-:S02]  /*1e90*/  USEL UR5, UR44, UR5, !UP0 ;  /* 0x000000052c057287 */ /* 0x000fc4000c000000 */
[----:B------:R-:W-:Y:S02]  /*1ea0*/  UISETP.NE.AND UP0, UPT, UR11, 0x1, UPT ;  /* 0x000000010b00788c */ /* 0x000fe4000bf05270 */
[----:B----4-:R-:W-:Y:S01]  /*1eb0*/  UIMAD.WIDE.U32 UR6, UR5, UR32, URZ ;  /* 0x00000020050672a5 */ /* 0x010fe2000f8e00ff */
[----:B------:R-:W1:Y:S01]  /*1ec0*/  LDCU UR10, c[0x0][0x4ec] ;  /* 0x00009d80ff0a77ac */ /* 0x000e620008000800 */
[----:B------:R-:W4:Y:S05]  /*1ed0*/  LDCU UR46, c[0x0][0x38c] ;  /* 0x00007180ff2e77ac */ /* 0x000f2a0008000800 */
[----:B------:R-:W-:Y:S01]  /*1ee0*/  UMOV UR4, UR7 ;  /* 0x0000000700047c82 */ /* 0x000fe20008000000 */
[----:B------:R-:W1:Y:S01]  /*1ef0*/  LDCU UR23, c[0x0][0x4cc] ;  /* 0x00009980ff1777ac */ /* 0x000e620008000800 */
[----:B------:R-:W-:Y:S01]  /*1f00*/  USHF.R.U32.HI UR4, URZ, UR33, UR4 ;  /* 0x00000021ff047299 */ /* 0x000fe20008011604 */
[----:B------:R-:W1:Y:S03]  /*1f10*/  LDCU.64 UR40, c[0x0][0x390] ;  /* 0x00007200ff2877ac */ /* 0x000e660008000a00 */
[----:B------:R-:W-:-:S02]  /*1f20*/  USEL UR4, UR5, UR4, !UP0 ;  /* 0x0000000405047287 */ /* 0x000fc4000c000000 */
[----:B------:R-:W-:Y:S02]  /*1f30*/  UISETP.NE.AND UP0, UPT, UR34, 0x1, UPT ;  /* 0x000000012200788c */ /* 0x000fe4000bf05270 */
[----:B------:R-:W-:Y:S01]  /*1f40*/  UIMAD.WIDE.U32 UR6, UR4, UR35, URZ ;  /* 0x00000023040672a5 */ /* 0x000fe2000f8e00ff */
[----:B------:R-:W1:Y:S01]  /*1f50*/  LDCU.64 UR24, c[0x0][0x4d0] ;  /* 0x00009a00ff1877ac */ /* 0x000e620008000a00 */
[----:B------:R-:W-:-:S05]  /*1f60*/  UIADD3 UR38, UPT, UPT, UR50, UR38, URZ ;  /* 0x0000002632267290 */ /* 0x000fca000fffe0ff */
[----:B------:R-:W-:Y:S01]  /*1f70*/  UMOV UR6, UR7 ;  /* 0x0000000700067c82 */ /* 0x000fe20008000000 */
[----:B------:R-:W-:Y:S02]  /*1f80*/  UIADD3 UR7, UPT, UPT, -UR5, URZ, URZ ;  /* 0x000000ff05077290 */ /* 0x000fe4000fffe1ff */
[----:B---3--:R-:W-:Y:S02]  /*1f90*/  USHF.R.U32.HI UR6, URZ, UR9, UR6 ;  /* 0x00000009ff067299 */ /* 0x008fe40008011606 */
[----:B------:R-:W-:Y:S02]  /*1fa0*/  UIMAD UR7, UR8, UR7, UR44 ;  /* 0x00000007080772a4 */ /* 0x000fe4000f8e022c */
[----:B------:R-:W-:Y:S02]  /*1fb0*/  USEL UR14, UR4, UR6, !UP0 ;  /* 0x00000006040e7287 */ /* 0x000fe4000c000000 */
[----:B------:R-:W-:Y:S02]  /*1fc0*/  UIADD3 UR6, UPT, UPT, -UR4, URZ, URZ ;  /* 0x000000ff04067290 */ /* 0x000fe4000fffe1ff */
[----:B------:R-:W-:-:S02]  /*1fd0*/  UIADD3 UR9, UPT, UPT, -UR14, URZ, URZ ;  /* 0x000000ff0e097290 */ /* 0x000fc4000fffe1ff */
[----:B------:R-:W-:Y:S02]  /*1fe0*/  UIMAD UR12, UR11, UR6, UR5 ;  /* 0x000000060b0c72a4 */ /* 0x000fe4000f8e0205 */
[----:B------:R-:W-:Y:S02]  /*1ff0*/  UIMAD UR9, UR34, UR9, UR4 ;  /* 0x00000009220972a4 */ /* 0x000fe4000f8e0204 */
[----:B-1----:R-:W-:Y:S01]  /*2000*/  UIMAD UR11, UR7, UR28, UR10 ;  /* 0x0000001c070b72a4 */ /* 0x002fe2000f8e020a */
[----:B------:R-:W1:Y:S02]  /*2010*/  LDCU.64 UR4, c[0x0][0x4f8] ;  /* 0x00009f00ff0477ac */ /* 0x000e640008000a00 */
[----:B------:R-:W3:Y:S01]  /*2020*/  LDCU UR6, c[0x0][0x500] ;  /* 0x0000a000ff0677ac */ /* 0x000ee20008000800 */
[----:B------:R-:W-:Y:S02]  /*2030*/  UIMAD UR12, UR12, UR29, UR16 ;  /* 0x0000001d0c0c72a4 */ /* 0x000fe4000f8e0210 */
[----:B------:R-:W-:Y:S01]  /*2040*/  UIMAD UR13, UR9, UR13, UR17 ;  /* 0x0000000d090d72a4 */ /* 0x000fe2000f8e0211 */
[----:B------:R-:W-:Y:S01]  /*2050*/  UMOV UR37, UR50 ;  /* 0x0000003200257c82 */ /* 0x000fe20008000000 */
[----:B----4-:R-:W-:-:S10]  /*2060*/  UMOV UR7, UR31 ;  /* 0x0000001f00077c82 */ /* 0x010fd40008000000 */
.L_x_29:
[----:B------:R-:W-:Y:S01]  /*2070*/  @!P3 MOV R3, 0x3000 ;  /* 0x000030000003b802 */ /* 0x000fe20000000f00 */
[----:B------:R-:W-:Y:S01]  /*2080*/  ULEA UR9, UR7, UR30, 0x3 ;  /* 0x0000001e07097291 */ /* 0x000fe2000f8e18ff */
[----:B--2---:R-:W-:Y:S11]  /*2090*/  @P0 BRA `(.L_x_25) ;  /* 0x0000000000100947 */ /* 0x004ff60003800000 */
[----:B------:R-:W-:Y:S04]  /*20a0*/  MOV R4, UR26 ;  /* 0x0000001a00047c02 */ /* 0x000fe80008000f00 */
[----:B------:R-:W-:Y:S04]  /*20b0*/  SHF.L.U32 R4, R4, 0x1f, RZ ;  /* 0x0000001f04047819 */ /* 0x000fe800000006ff */
[----:B------:R-:W2:Y:S02]  /*20c0*/  SYNCS.PHASECHK.TRANS64.TRYWAIT P0, [UR9+0x88], R4 ;  /* 0x00008804ff0075a7 */ /* 0x000ea40008001109 */
[----:B--2---:R-:W-:Y:S05]  /*20d0*/  @!P0 BRA `(.L_x_26) ;  /* 0x0000007000548947 */ /* 0x004fea0003800000 */
.L_x_25:
[----:B------:R4:W-:Y:S01]  /*20e0*/  @!P3 SYNCS.ARRIVE.TRANS64 RZ, [UR9], R3 ;  /* 0x00000003ffffb9a7 */ /* 0x0009e20008000009 */
[----:B------:R-:W-:Y:S04]  /*20f0*/  BSSY.RECONVERGENT B0, `(.L_x_27) ;  /* 0x0000003000007945 */ /* 0x000fe80003800200 */
[----:B------:R-:W-:Y:S05]  /*2100*/  @P2 BRA `(.L_x_28) ;  /* 0x0000000000042947 */ /* 0x000fea0003800000 */
[----:B-1-3--:R-:W-:Y:S05]  /*2110*/  BPT.TRAP 0x1 ;  /* 0x000000040000795c */ /* 0x00afea0000300000 */
.L_x_28:
[----:B-1-3--:R-:W-:Y:S05]  /*2120*/  BSYNC.RECONVERGENT B0 ;  /* 0x0000000000007941 */ /* 0x00afea0003800200 */
.L_x_27:
[----:B------:R-:W-:Y:S02]  /*2130*/  UIADD3 UR8, UPT, UPT, UR7, 0x1, URZ ;  /* 0x0000000107087890 */ /* 0x000fe4000fffe0ff */
[----:B------:R-:W-:Y:S02]  /*2140*/  UIMAD UR16, UR20, UR23, UR4 ;  /* 0x00000017141072a4 */ /* 0x000fe4000f8e0204 */
[----:B------:R-:W-:Y:S02]  /*2150*/  UISETP.NE.AND UP0, UPT, UR8, 0x11, UPT ;  /* 0x000000110800788c */ /* 0x000fe4000bf05270 */
[----:B------:R-:W-:Y:S02]  /*2160*/  UIMAD UR15, UR21, UR24, UR5 ;  /* 0x00000018150f72a4 */ /* 0x000fe4000f8e0205 */
[----:B------:R-:W-:Y:S02]  /*2170*/  USEL UR10, URZ, 0x1, UP0 ;  /* 0x00000001ff0a7887 */ /* 0x000fe40008000000 */
[----:B------:R-:W-:Y:S02]  /*2180*/  USEL UR31, UR8, URZ, UP0 ;  /* 0x000000ff081f7287 */ /* 0x000fe40008000000 */
[----:B------:R-:W-:Y:S02]  /*2190*/  ULOP3.LUT UR26, UR26, UR10, URZ, 0x3c, !UPT ;  /* 0x0000000a1a1a7292 */ /* 0x000fe4000f8e3cff */
[----:B------:R-:W-:Y:S02]  /*21a0*/  ULEA UR8, UR31, UR30, 0x3 ;  /* 0x0000001e1f087291 */ /* 0x000fe4000f8e18ff */
[----:B------:R-:W-:Y:S02]  /*21b0*/  ULEA UR18, UR7, UR30, 0xd ;  /* 0x0000001e07127291 */ /* 0x000fe4000f8e68ff */
[----:B------:R-:W-:Y:S01]  /*21c0*/  ULEA UR15, UR15, UR16, 0x5 ;  /* 0x000000100f0f7291 */ /* 0x000fe2000f8e28ff */
[----:B--2---:R-:W-:Y:S01]  /*21d0*/  MOV R0, UR26 ;  /* 0x0000001a00007c02 */ /* 0x004fe20008000f00 */
[----:B------:R-:W-:Y:S02]  /*21e0*/  UIADD3 UR34, UP0, UPT, UR42, 0x80, URZ ;  /* 0x000000802a227890 */ /* 0x000fe4000ff1e0ff */
[----:B------:R-:W-:Y:S01]  /*21f0*/  USHF.L.U32 UR10, UR27, 0x5, URZ ;  /* 0x000000051b0a7899 */ /* 0x000fe200080006ff */
[----:B------:R-:W-:Y:S01]  /*2200*/  SHF.L.U32 R0, R0, 0x1f, RZ ;  /* 0x0000001f00007819 */ /* 0x000fe200000006ff */
[----:B------:R-:W-:Y:S02]  /*2210*/  UIADD3.X UR35, UPT, UPT, URZ, UR43, URZ, UP0, !UPT ;  /* 0x0000002bff237290 */ /* 0x000fe400087fe4ff */
[----:B------:R-:W-:Y:S01]  /*2220*/  UIADD3 UR32, UP3, UPT, UR42, 0x200, URZ ;  /* 0x000002002a207890 */ /* 0x000fe2000ff7e0ff */
[----:B------:R1:W2:Y:S01]  /*2230*/  SYNCS.PHASECHK.TRANS64.TRYWAIT P0, [UR8+0x88], R0 ;  /* 0x00008800ff0075a7 */ /* 0x0002a20008001108 */
[----:B------:R-:W-:Y:S02]  /*2240*/  ULEA UR8, UR7, UR30, 0xc ;  /* 0x0000001e07087291 */ /* 0x000fe4000f8e60ff */
[----:B------:R-:W-:Y:S02]  /*2250*/  UIMAD UR7, UR22, UR25, UR6 ;  /* 0x00000019160772a4 */ /* 0x000fe4000f8e0206 */
[----:B------:R-:W-:Y:S02]  /*2260*/  UIADD3 UR8, UPT, UPT, UR8, 0x4400, URZ ;  /* 0x0000440008087890 */ /* 0x000fe4000fffe0ff */
[----:B------:R-:W-:Y:S02]  /*2270*/  ULEA UR7, UR7, UR15, 0xa ;  /* 0x0000000f07077291 */ /* 0x000fe4000f8e50ff */
[----:B------:R-:W-:Y:S02]  /*2280*/  UIADD3.X UR33, UPT, UPT, URZ, UR43, URZ, UP3, !UPT ;  /* 0x0000002bff217290 */ /* 0x000fe40009ffe4ff */
[----:B------:R-:W-:Y:S02]  /*2290*/  UPRMT UR7, UR7, 0x5410, URZ ;  /* 0x0000541007077896 */ /* 0x000fe400080000ff */
[----:B------:R-:W-:Y:S02]  /*22a0*/  UIADD3 UR16, UPT, UPT, UR18, 0x15400, URZ ;  /* 0x0001540012107890 */ /* 0x000fe4000fffe0ff */
[----:B------:R-:W-:Y:S02]  /*22b0*/  UIADD3 UR36, UPT, UPT, UR20, 0x1, URZ ;  /* 0x0000000114247890 */ /* 0x000fe4000fffe0ff */
[----:B------:R-:W-:Y:S02]  /*22c0*/  UIADD3 UR29, UPT, UPT, UR21, 0x1, URZ ;  /* 0x00000001151d7890 */ /* 0x000fe4000fffe0ff */
[----:B------:R-:W-:Y:S01]  /*22d0*/  UISETP.NE.AND UP2, UPT, UR36, UR46, UPT ;  /* 0x0000002e2400728c */ /* 0x000fe2000bf45270 */
[----:B------:R3:W-:Y:S01]  /*22e0*/  UTMALDG.5D.IM2COL [UR8], [UR34], UR7 ;  /* 0x00000008220073b4 */ /* 0x0007e20008060007 */
[----:B------:R-:W-:Y:S01]  /*22f0*/  UIADD3 UR28, UPT, UPT, UR22, 0x1, URZ ;  /* 0x00000001161c7890 */ /* 0x000fe2000fffe0ff */
[----:B------:R-:W-:Y:S01]  /*2300*/  UMOV UR44, 0x0 ;  /* 0x00000000002c7882 */ /* 0x000fe20000000000 */
[----:B------:R-:W-:Y:S01]  /*2310*/  UMOV UR45, 0x10000000 ;  /* 0x10000000002d7882 */ /* 0x000fe20000000000 */
[----:B------:R-:W-:Y:S01]  /*2320*/  UMOV UR17, UR9 ;  /* 0x0000000900117c82 */ /* 0x000fe20008000000 */
[----:B------:R-:W-:Y:S02]  /*2330*/  UMOV UR18, UR10 ;  /* 0x0000000a00127c82 */ /* 0x000fe40008000000 */
[----:B------:R4:W-:Y:S03]  /*2340*/  UTMALDG.5D [UR16], [UR32], desc[UR44] ;  /* 0x00002c10200075b4 */ /* 0x0009e60008021000 */
[----:B------:R-:W-:Y:S04]  /*2350*/  @UP2 UIADD3 UR29, UPT, UPT, UR21, URZ, URZ ;  /* 0x000000ff151d2290 */ /* 0x000fe8000fffe0ff */
[----:B------:R-:W-:Y:S11]  /*2360*/  UISETP.NE.AND UP1, UPT, UR29, UR40, UPT ;  /* 0x000000281d00728c */ /* 0x000ff6000bf25270 */
[----:B------:R-:W-:Y:S04]  /*2370*/  @UP1 UIADD3 UR28, UPT, UPT, UR22, URZ, URZ ;  /* 0x000000ff161c1290 */ /* 0x000fe8000fffe0ff */
[----:B------:R-:W-:Y:S02]  /*2380*/  UISETP.NE.AND UP0, UPT, UR28, UR41, UPT ;  /* 0x000000291c00728c */ /* 0x000fe4000bf05270 */
[----:B---3--:R-:W-:Y:S09]  /*2390*/  UIADD3 UR8, UPT, UPT, UR27, 0x1, URZ ;  /* 0x000000011b087890 */ /* 0x008ff2000fffe0ff */
[----:B------:R-:W-:Y:S02]  /*23a0*/  @UP0 UIADD3 UR8, UPT, UPT, UR27, URZ, URZ ;  /* 0x000000ff1b080290 */ /* 0x000fe4000fffe0ff */
[----:B------:R-:W-:Y:S05]  /*23b0*/  UIADD3 UR7, UPT, UPT, UR37, -0x1, URZ ;  /* 0xffffffff25077890 */ /* 0x000fea000fffe0ff */
[----:B------:R-:W-:Y:S01]  /*23c0*/  UMOV UR27, UR8 ;  /* 0x00000008001b7c82 */ /* 0x000fe20008000000 */
[----:B----4-:R-:W-:Y:S02]  /*23d0*/  USEL UR22, UR28, URZ, UP0 ;  /* 0x000000ff1c167287 */ /* 0x010fe40008000000 */
[----:B------:R-:W-:Y:S02]  /*23e0*/  UISETP.GT.U32.AND UP0, UPT, UR37, 0x1, UPT ;  /* 0x000000012500788c */ /* 0x000fe4000bf04070 */
[----:B------:R-:W-:Y:S02]  /*23f0*/  USEL UR20, UR36, URZ, UP2 ;  /* 0x000000ff24147287 */ /* 0x000fe40009000000 */
[----:B------:R-:W-:Y:S01]  /*2400*/  USEL UR21, UR29, URZ, UP1 ;  /* 0x000000ff1d157287 */ /* 0x000fe20008800000 */
[----:B------:R-:W-:Y:S01]  /*2410*/  UMOV UR37, UR7 ;  /* 0x0000000700257c82 */ /* 0x000fe20008000000 */
[----:B------:R-:W-:Y:S03]  /*2420*/  UMOV UR7, UR31 ;  /* 0x0000001f00077c82 */ /* 0x000fe60008000000 */
[----:B-1----:R-:W-:Y:S07]  /*2430*/  BRA.U UP0, `(.L_x_29) ;  /* 0xfffffffd000c7547 */ /* 0x002fee000b83ffff */
.L_x_24:
[----:B------:R-:W-:Y:S01]  /*2440*/  SHF.L.U32 R3, R2, 0x1f, RZ ;  /* 0x0000001f02037819 */ /* 0x000fe200000006ff */
[----:B------:R-:W-:-:S03]  /*2450*/  NOP ;  /* 0x0000000000007918 */ /* 0x000fc60000000000 */
[----:B--2---:R-:W2:Y:S02]  /*2460*/  SYNCS.PHASECHK.TRANS64.TRYWAIT P0, [UR30+0x160], R3 ;  /* 0x00016003ff0075a7 */ /* 0x004ea4000800111e */
[----:B--2---:R-:W-:Y:S05]  /*2470*/  @!P0 BRA `(.L_x_30) ;  /* 0x0000006c00848947 */ /* 0x004fea0003800000 */
.L_x_140:
[----:B------:R-:W2:Y:S01]  /*2480*/  LDS.128 R4, [UR30+0x1a0] ;  /* 0x0001a01eff047984 */ /* 0x000ea20008000c00 */
[----:B------:R-:W-:Y:S02]  /*2490*/  UIADD3 UR4, UPT, UPT, UR30, 0x168, URZ ;  /* 0x000001681e047890 */ /* 0x000fe4000fffe0ff */
[----:B------:R-:W-:Y:S01]  /*24a0*/  UISETP.GE.AND UP0, UPT, UR39, 0x1, UPT ;  /* 0x000000012700788c */ /* 0x000fe2000bf06270 */
[----:B------:R-:W-:Y:S01]  /*24b0*/  @!PT LDS RZ, [RZ] ;  /* 0x00000000fffff984 */ /* 0x000fe20000000800 */
[----:B------:R-:W-:Y:S01]  /*24c0*/  @!PT LDS RZ, [RZ] ;  /* 0x00000000fffff984 */ /* 0x000fe20000000800 */
[----:B------:R-:W-:Y:S01]  /*24d0*/  @!PT LDS RZ, [RZ] ;  /* 0x00000000fffff984 */ /* 0x000fe20000000800 */
[----:B------:R-:W-:Y:S01]  /*24e0*/  @!PT LDS RZ, [RZ] ;  /* 0x00000000fffff984 */ /* 0x000fe20000000800 */
[----:B------:R3:W-:Y:S06]  /*24f0*/  MEMBAR.ALL.CTA ;  /* 0x0000000000007992 */ /* 0x0007ec0000008000 */
[----:B---3--:R-:W3:Y:S01]  /*2500*/  FENCE.VIEW.ASYNC.S ;  /* 0x00000000000073c6 */ /* 0x008ee20000000000 */
[----:B------:R-:W-:-:S09]  /*2510*/  UPRMT UR4, URZ, 0x654, UR4 ;  /* 0x00000654ff047896 */ /* 0x000fd20008000004 */
[----:B---3--:R-:W-:Y:S01]  /*2520*/  SYNCS.ARRIVE.TRANS64.RED.A1T0 RZ, [UR4], RZ ;  /* 0x000000ffffff79a7 */ /* 0x008fe20008100404 */
[----:B--2---:R-:W-:-:S13]  /*2530*/  LOP3.LUT P0, RZ, R6, 0x1, RZ, 0xc0, !PT ;  /* 0x0000000106ff7812 */ /* 0x004fda000780c0ff */
[----:B------:R-:W-:Y:S01]  /*2540*/  VOTEU.ANY UP1, P0 ;  /* 0x0000000000ff7886 */ /* 0x000fe20000020100 */
[----:B------:R-:W-:-:S13]  /*2550*/  PLOP3.LUT P0, PT, PT, PT, UP1, 0x80, 0x8 ;  /* 0x000000000008781c */ /* 0x000fda0003f0f018 */
[----:B-1----:R-:W-:Y:S02]  /*2560*/  @P0 MOV R0, R4 ;  /* 0x0000000400000202 */ /* 0x002fe40000000f00 */
[----:B------:R-:W-:Y:S02]  /*2570*/  @P0 LOP3.LUT R4, R5, 0xffff, RZ, 0xc0, !PT ;  /* 0x0000ffff05040812 */ /* 0x000fe400078ec0ff */
[----:B------:R-:W-:Y:S02]  /*2580*/  @P0 R2UR UR6, R0 ;  /* 0x00000000000602ca */ /* 0x000fe400000e0000 */
[----:B------:R-:W-:-:S11]  /*2590*/  @P0 R2UR UR5, R4 ;  /* 0x00000000040502ca */ /* 0x000fd600000e0000 */
[----:B------:R-:W-:Y:S02]  /*25a0*/  @UP1 UMOV UR49, UR6 ;  /* 0x0000000600311c82 */ /* 0x000fe40008000000 */
[----:B------:R-:W-:Y:S01]  /*25b0*/  @UP1 UMOV UR48, UR5 ;  /* 0x0000000500301c82 */ /* 0x000fe20008000000 */
[----:B------:R-:W-:Y:S05]  /*25c0*/  BRA.U !UP0, `(.L_x_31) ;  /* 0x0000000108d47547 */ /* 0x000fea000b800000 */
[----:B------:R-:W1:Y:S01]  /*25d0*/  LDCU.128 UR16, c[0x0][0xc10] ;  /* 0x00018200ff1077ac */ /* 0x000e620008000c00 */
[----:B------:R-:W2:Y:S01]  /*25e0*/  LDCU UR20, c[0x0][0xc20] ;  /* 0x00018400ff1477ac */ /* 0x000ea20008000800 */
[----:B------:R-:W3:Y:S01]  /*25f0*/  LDCU UR13, c[0x0][0xc0c] ;  /* 0x00018180ff0d77ac */ /* 0x000ee20008000800 */
[----:B------:R-:W4:Y:S01]  /*2600*/  LDCU.64 UR14, c[0x0][0xc28] ;  /* 0x00018500ff0e77ac */ /* 0x000f220008000a00 */
[----:B------:R-:W-:Y:S02]  /*2610*/  UISETP.NE.AND UP3, UPT, UR39, 0x1, UPT ;  /* 0x000000012700788c */ /* 0x000fe4000bf65270 */
[----:B-1----:R-:W-:Y:S02]  /*2620*/  UIMAD.WIDE.U32 UR4, UR52, UR19, URZ ;  /* 0x00000013340472a5 */ /* 0x002fe4000f8e00ff */
[----:B------:R-:W-:Y:S02]  /*2630*/  UIMAD.WIDE.U32 UR6, UR53, UR16, URZ ;  /* 0x00000010350672a5 */ /* 0x000fe4000f8e00ff */
[----:B------:R-:W-:-:S02]  /*2640*/  UISETP.NE.AND UP0, UPT, UR18, 0x1, UPT ;  /* 0x000000011200788c */ /* 0x000fc4000bf05270 */
[----:B------:R-:W-:Y:S01]  /*2650*/  UIMAD.WIDE.U32 UR10, UR48, UR19, URZ ;  /* 0x00000013300a72a5 */ /* 0x000fe2000f8e00ff */
[----:B------:R-:W-:Y:S01]  /*2660*/  UMOV UR4, UR5 ;  /* 0x0000000500047c82 */ /* 0x000fe20008000000 */
[----:B---3--:R-:W-:Y:S02]  /*2670*/  UISETP.NE.AND UP2, UPT, UR13, 0x1, UPT ;  /* 0x000000010d00788c */ /* 0x008fe4000bf45270 */
[----:B--2---:R-:W-:Y:S02]  /*2680*/  USHF.R.U32.HI UR5, URZ, UR20, UR4 ;  /* 0x00000014ff057299 */ /* 0x004fe40008011604 */
[----:B------:R-:W-:Y:S01]  /*2690*/  UIMAD.WIDE.U32 UR8, UR49, UR16, URZ ;  /* 0x00000010310872a5 */ /* 0x000fe2000f8e00ff */
[----:B------:R-:W-:Y:S01]  /*26a0*/  UMOV UR4, UR7 ;  /* 0x0000000700047c82 */ /* 0x000fe20008000000 */
[----:B------:R-:W-:Y:S02]  /*26b0*/  USEL UR5, UR52, UR5, !UP0 ;  /* 0x0000000534057287 */ /* 0x000fe4000c000000 */
[----:B------:R-:W-:-:S02]  /*26c0*/  USHF.R.U32.HI UR4, URZ, UR17, UR4 ;  /* 0x00000011ff047299 */ /* 0x000fc40008011604 */
[----:B----4-:R-:W-:Y:S02]  /*26d0*/  UIMAD.WIDE.U32 UR6, UR5, UR14, URZ ;  /* 0x0000000e050672a5 */ /* 0x010fe4000f8e00ff */
[----:B------:R-:W-:Y:S01]  /*26e0*/  USEL UR12, UR53, UR4, !UP2 ;  /* 0x00000004350c7287 */ /* 0x000fe2000d000000 */
[----:B------:R-:W-:Y:S02]  /*26f0*/  UMOV UR8, UR9 ;  /* 0x0000000900087c82 */ /* 0x000fe40008000000 */
[----:B------:R-:W-:Y:S01]  /*2700*/  UMOV UR4, UR11 ;  /* 0x0000000b00047c82 */ /* 0x000fe20008000000 */
[----:B------:R-:W-:Y:S01]  /*2710*/  UIMAD.WIDE.U32 UR10, UR12, UR14, URZ ;  /* 0x0000000e0c0a72a5 */ /* 0x000fe2000f8e00ff */
[----:B------:R-:W-:Y:S01]  /*2720*/  UMOV UR6, UR7 ;  /* 0x0000000700067c82 */ /* 0x000fe20008000000 */
[----:B------:R-:W-:Y:S02]  /*2730*/  USHF.R.U32.HI UR4, URZ, UR20, UR4 ;  /* 0x00000014ff047299 */ /* 0x000fe40008011604 */
[----:B------:R-:W-:-:S02]  /*2740*/  @UP3 USHF.R.U32.HI UR5, URZ, UR15, UR6 ;  /* 0x0000000fff053299 */ /* 0x000fc40008011606 */
[----:B------:R-:W-:Y:S01]  /*2750*/  USHF.R.U32.HI UR17, URZ, UR17, UR8 ;  /* 0x00000011ff117299 */ /* 0x000fe20008011608 */
[----:B------:R-:W-:Y:S01]  /*2760*/  UMOV UR6, UR11 ;  /* 0x0000000b00067c82 */ /* 0x000fe20008000000 */
[----:B------:R-:W-:Y:S02]  /*2770*/  USEL UR4, UR48, UR4, !UP0 ;  /* 0x0000000430047287 */ /* 0x000fe4000c000000 */
[----:B------:R-:W-:Y:S02]  /*2780*/  @UP3 USHF.R.U32.HI UR12, URZ, UR15, UR6 ;  /* 0x0000000fff0c3299 */ /* 0x000fe40008011606 */
[----:B------:R-:W-:Y:S02]  /*2790*/  UIMAD UR6, UR39, UR5, URZ ;  /* 0x00000005270672a4 */ /* 0x000fe4000f8e02ff */
[----:B------:R-:W-:Y:S02]  /*27a0*/  USEL UR5, UR49, UR17, !UP2 ;  /* 0x0000001131057287 */ /* 0x000fe4000d000000 */
[----:B------:R-:W-:-:S02]  /*27b0*/  UIMAD UR8, UR39, UR12, URZ ;  /* 0x0000000c270872a4 */ /* 0x000fc4000f8e02ff */
[----:B------:R-:W-:Y:S02]  /*27c0*/  UISETP.GE.AND UP0, UPT, UR4, UR6, UPT ;  /* 0x000000060400728c */ /* 0x000fe4000bf06270 */
[----:B------:R-:W-:Y:S02]  /*27d0*/  UIMAD.WIDE.U32 UR6, UR4, UR14, URZ ;  /* 0x0000000e040672a5 */ /* 0x000fe4000f8e00ff */
[----:B------:R-:W-:Y:S02]  /*27e0*/  UISETP.GE.OR UP0, UPT, UR5, UR8, UP0 ;  /* 0x000000080500728c */ /* 0x000fe40008706670 */
[----:B------:R-:W-:Y:S02]  /*27f0*/  UIMAD.WIDE.U32 UR8, UR5, UR14, URZ ;  /* 0x0000000e050872a5 */ /* 0x000fe4000f8e00ff */
[----:B------:R-:W-:Y:S01]  /*2800*/  UIADD3 UR10, UPT, UPT, -UR4, URZ, URZ ;  /* 0x000000ff040a7290 */ /* 0x000fe2000fffe1ff */
[----:B------:R-:W-:Y:S02]  /*2810*/  UMOV UR6, UR7 ;  /* 0x0000000700067c82 */ /* 0x000fe40008000000 */
[----:B------:R-:W-:-:S02]  /*2820*/  USHF.R.U32.HI UR6, URZ, UR15, UR6 ;  /* 0x0000000fff067299 */ /* 0x000fc40008011606 */
[----:B------:R-:W-:Y:S02]  /*2830*/  UIMAD UR10, UR18, UR10, UR48 ;  /* 0x0000000a120a72a4 */ /* 0x000fe4000f8e0230 */
[----:B------:R-:W-:Y:S01]  /*2840*/  USEL UR6, UR4, UR6, !UP3 ;  /* 0x0000000604067287 */ /* 0x000fe2000d800000 */
[----:B------:R-:W-:Y:S01]  /*2850*/  @!UP0 UMOV UR7, UR9 ;  /* 0x0000000900078c82 */ /* 0x000fe20008000000 */
[----:B------:R-:W-:Y:S02]  /*2860*/  UIADD3 UR9, UPT, UPT, -UR5, URZ, URZ ;  /* 0x000000ff05097290 */ /* 0x000fe4000fffe1ff */
[----:B------:R-:W-:Y:S02]  /*2870*/  @!UP0 USHF.R.U32.HI UR7, URZ, UR15, UR7 ;  /* 0x0000000fff078299 */ /* 0x000fe40008011607 */
[----:B------:R-:W-:Y:S02]  /*2880*/  UIADD3 UR8, UPT, UPT, -UR6, URZ, URZ ;  /* 0x000000ff06087290 */ /* 0x000fe4000fffe1ff */
[----:B------:R-:W-:-:S02]  /*2890*/  @!UP0 USEL UR7, UR5, UR7, !UP3 ;  /* 0x0000000705078287 */ /* 0x000fc4000d800000 */
[----:B------:R-:W-:Y:S02]  /*28a0*/  UIMAD UR8, UR39, UR8, UR4 ;  /* 0x00000008270872a4 */ /* 0x000fe4000f8e0204 */
[----:B------:R-:W-:Y:S02]  /*28b0*/  @!UP0 UIADD3 UR6, UPT, UPT, UR6, -UR7, URZ ;  /* 0x8000000706068290 */ /* 0x000fe4000fffe0ff */
[----:B------:R-:W-:Y:S02]  /*28c0*/  @!UP0 UIMAD UR7, UR8, UR12, UR7 ;  /* 0x0000000c080782a4 */ /* 0x000fe4000f8e0207 */
[----:B------:R-:W-:Y:S02]  /*28d0*/  @!UP0 UIMAD UR4, UR39, UR6, UR5 ;  /* 0x00000006270482a4 */ /* 0x000fe4000f8e0205 */
[----:B------:R-:W-:Y:S02]  /*28e0*/  UIMAD UR6, UR13, UR9, UR49 ;  /* 0x000000090d0672a4 */ /* 0x000fe4000f8e0231 */
[----:B------:R-:W-:Y:S01]  /*28f0*/  UIMAD UR48, UR4, UR18, UR10 ;  /* 0x00000012043072a4 */ /* 0x000fe2000f8e020a */
[----:B------:R-:W-:-:S02]  /*2900*/  @!UP0 UMOV UR5, UR7 ;  /* 0x0000000700058c82 */ /* 0x000fc40008000000 */
[----:B------:R-:W-:-:S12]  /*2910*/  UIMAD UR49, UR5, UR13, UR6 ;  /* 0x0000000d053172a4 */ /* 0x000fd8000f8e0206 */
.L_x_31:
        /* <DEDUP_REMOVED lines=20> */
.L_x_32:
[----:B------:R-:W-:Y:S01]  /*2a60*/  R2UR UR5, R45 ;  /* 0x000000002d0572ca */ /* 0x000fe200000e0000 */
[----:B------:R-:W-:Y:S01]  /*2a70*/  UMOV UR36, UR38 ;  /* 0x0000002600247c82 */ /* 0x000fe20008000000 */
[----:B------:R-:W-:Y:S02]  /*2a80*/  R2UR UR4, R44 ;  /* 0x000000002c0472ca */ /* 0x000fe400000e0000 */
[----:B------:R-:W-:Y:S02]  /*2a90*/  PLOP3.LUT P1, PT, PT, PT, PT, 0x80, 0x8 ;  /* 0x000000000008781c */ /* 0x000fe40003f2f070 */
[----:B------:R-:W-:-:S07]  /*2aa0*/  LOP3.LUT R2, R2, 0x1, RZ, 0x3c, !PT ;  /* 0x0000000102027812 */ /* 0x000fce00078e3cff */
[----:B------:R-:W-:Y:S02]  /*2ab0*/  UIADD3 UR51, UPT, UPT, UR49, UR5, URZ ;  /* 0x0000000531337290 */ /* 0x000fe4000fffe0ff */
[----:B------:R-:W-:Y:S01]  /*2ac0*/  UIADD3 UR24, UPT, UPT, UR48, UR4, URZ ;  /* 0x0000000430187290 */ /* 0x000fe2000fffe0ff */
[----:B------:R-:W-:Y:S11]  /*2ad0*/  BRA.U UP1, `(.L_x_33) ;  /* 0xffffffe901d87547 */ /* 0x000ff6000b83ffff */
[----:B------:R-:W-:Y:S01]  /*2ae0*/  UIADD3 UR30, UPT, UPT, UR30, 0x88, URZ ;  /* 0x000000881e1e7890 */ /* 0x000fe2000fffe0ff */
[----:B------:R-:W-:-:S03]  /*2af0*/  MOV R2, UR26 ;  /* 0x0000001a00027c02 */ /* 0x000fc60008000f00 */
[----:B------:R-:W-:Y:S01]  /*2b00*/  ULEA UR4, UR31, UR30, 0x3 ;  /* 0x0000001e1f047291 */ /* 0x000fe2000f8e18ff */
[----:B------:R-:W-:-:S08]  /*2b10*/  SHF.L.U32 R2, R2, 0x1f, RZ ;  /* 0x0000001f02027819 */ /* 0x000fd000000006ff */
[----:B------:R-:W1:Y:S02]  /*2b20*/  SYNCS.PHASECHK.TRANS64.TRYWAIT P0, [UR4], R2 ;  /* 0x00000002ff0075a7 */ /* 0x000e640008001104 */
[----:B-1----:R-:W-:Y:S05]  /*2b30*/  @!P0 BRA `(.L_x_34) ;  /* 0x0000006400ec8947 */ /* 0x002fea0003800000 */
.L_x_142:
[----:B------:R-:W-:-:S04]  /*2b40*/  UIADD3 UR4, UPT, UPT, UR31, 0x1, URZ ;  /* 0x000000011f047890 */ /* 0x000fc8000fffe0ff */
[----:B------:R-:W-:-:S04]  /*2b50*/  UISETP.NE.AND UP0, UPT, UR4, 0x11, UPT ;  /* 0x000000110400788c */ /* 0x000fc8000bf05270 */
[----:B------:R-:W-:Y:S02]  /*2b60*/  USEL UR5, URZ, 0x1, UP0 ;  /* 0x00000001ff057887 */ /* 0x000fe40008000000 */
[----:B------:R-:W-:Y:S02]  /*2b70*/  USEL UR4, UR4, URZ, UP0 ;  /* 0x000000ff04047287 */ /* 0x000fe40008000000 */
[----:B------:R-:W-:Y:S02]  /*2b80*/  ULOP3.LUT UR6, UR26, UR5, URZ, 0x3c, !UPT ;  /* 0x000000051a067292 */ /* 0x000fe4000f8e3cff */
[----:B------:R-:W-:-:S04]  /*2b90*/  ULEA UR5, UR4, UR30, 0x3 ;  /* 0x0000001e04057291 */ /* 0x000fc8000f8e18ff */
[----:B-1----:R-:W-:-:S04]  /*2ba0*/  MOV R2, UR6 ;  /* 0x0000000600027c02 */ /* 0x002fc80008000f00 */
[----:B------:R-:W-:-:S04]  /*2bb0*/  SHF.L.U32 R2, R2, 0x1f, RZ ;  /* 0x0000001f02027819 */ /* 0x000fc800000006ff */
[----:B------:R-:W1:Y:S02]  /*2bc0*/  SYNCS.PHASECHK.TRANS64.TRYWAIT P0, [UR5], R2 ;  /* 0x00000002ff0075a7 */ /* 0x000e640008001105 */
[----:B-1----:R-:W-:Y:S05]  /*2bd0*/  @!P0 BRA `(.L_x_35) ;  /* 0x0000006400dc8947 */ /* 0x002fea0003800000 */
.L_x_144:
        /* <DEDUP_REMOVED lines=10> */
.L_x_146:
        /* <DEDUP_REMOVED lines=10> */
.L_x_148:
        /* <DEDUP_REMOVED lines=10> */
.L_x_150:
        /* <DEDUP_REMOVED lines=10> */
.L_x_152:
        /* <DEDUP_REMOVED lines=10> */
.L_x_154:
        /* <DEDUP_REMOVED lines=10> */
.L_x_156:
        /* <DEDUP_REMOVED lines=10> */
.L_x_158:
        /* <DEDUP_REMOVED lines=10> */
.L_x_160:
        /* <DEDUP_REMOVED lines=10> */
.L_x_162:
        /* <DEDUP_REMOVED lines=10> */
.L_x_164:
        /* <DEDUP_REMOVED lines=10> */
.L_x_166:
        /* <DEDUP_REMOVED lines=10> */
.L_x_168:
        /* <DEDUP_REMOVED lines=10> */
.L_x_170:
        /* <DEDUP_REMOVED lines=10> */
.L_x_172:
[----:B------:R-:W-:-:S04]  /*34a0*/  UIADD3 UR4, UPT, UPT, UR4, 0x1, URZ ;  /* 0x0000000104047890 */ /* 0x000fc8000fffe0ff */
[----:B------:R-:W-:-:S04]  /*34b0*/  UISETP.NE.AND UP0, UPT, UR4, 0x11, UPT ;  /* 0x000000110400788c */ /* 0x000fc8000bf05270 */
[----:B------:R-:W-:Y:S02]  /*34c0*/  USEL UR5, URZ, 0x1, UP0 ;  /* 0x00000001ff057887 */ /* 0x000fe40008000000 */
[----:B------:R-:W-:Y:S02]  /*34d0*/  USEL UR4, UR4, URZ, UP0 ;  /* 0x000000ff04047287 */ /* 0x000fe40008000000 */
[----:B------:R-:W-:Y:S02]  /*34e0*/  ULOP3.LUT UR5, UR6, UR5, URZ, 0x3c, !UPT ;  /* 0x0000000506057292 */ /* 0x000fe4000f8e3cff */
[----:B------:R-:W-:-:S04]  /*34f0*/  ULEA UR4, UR4, UR30, 0x3 ;  /* 0x0000001e04047291 */ /* 0x000fc8000f8e18ff */
[----:B-1----:R-:W-:Y:S02]  /*3500*/  IMAD.U32 R2, RZ, RZ, UR5 ;  /* 0x00000005ff027e24 */ /* 0x002fe4000f8e00ff */
[----:B------:R-:W-:-:S03]  /*3510*/  MOV R0, UR4 ;  /* 0x0000000400007c02 */ /* 0x000fc60008000f00 */
[----:B------:R-:W-:-:S07]  /*3520*/  SHF.L.U32 R2, R2, 0x1f, RZ ;  /* 0x0000001f02027819 */ /* 0x000fce00000006ff */
.L_x_50:
[----:B-1----:R1:W2:Y:S02]  /*3530*/  SYNCS.PHASECHK.TRANS64.TRYWAIT P0, [R0+URZ], R2 ;  /* 0x00000002000075a7 */ /* 0x0022a400080011ff */
[----:B--2---:R-:W-:Y:S05]  /*3540*/  @!P0 NANOSLEEP.SYNCS 0x989680 ;  /* 0x009896800000895d */ /* 0x004fea0003900000 */
[----:B------:R-:W2:Y:S02]  /*3550*/  @!P0 SYNCS.PHASECHK.TRANS64 P0, [R0+URZ], R2 ;  /* 0x00000002000085a7 */ /* 0x000ea400080010ff */
[----:B--2---:R-:W-:Y:S05]  /*3560*/  @P0 EXIT ;  /* 0x000000000000094d */ /* 0x004fea0003800000 */
[----:B------:R-:W-:Y:S05]  /*3570*/  BRA `(.L_x_50) ;  /* 0xfffffffc00ec7947 */ /* 0x000fea000383ffff */
.L_x_17:
[----:B------:R-:W2:Y:S02]  /*3580*/  S2UR UR4, SR_CgaCtaId ;  /* 0x00000000000479c3 */ /* 0x000ea40000008800 */
[----:B--2---:R-:W-:-:S04]  /*3590*/  UISETP.NE.AND UP0, UPT, UR4, URZ, UPT ;  /* 0x000000ff0400728c */ /* 0x004fc8000bf05270 */
[----:B------:R-:W-:-:S09]  /*35a0*/  UISETP.NE.OR UP0, UPT, UR18, 0x1, UP0 ;  /* 0x000000011200788c */ /* 0x000fd20008705670 */
[----:B------:R-:W-:Y:S05]  /*35b0*/  BRA.U UP0, `(.L_x_51) ;  /* 0x0000000100b47547 */ /* 0x000fea000b800000 */
[----:B------:R-:W2:Y:S01]  /*35c0*/  S2UR UR5, SR_CgaCtaId ;  /* 0x00000000000579c3 */ /* 0x000ea20000008800 */
[----:B------:R-:W-:Y:S01]  /*35d0*/  UMOV UR4, 0x400 ;  /* 0x0000040000047882 */ /* 0x000fe20000000000 */
[----:B------:R-:W-:Y:S01]  /*35e0*/  HFMA2 R3, -RZ, RZ, 0, 5.9604644775390625e-08 ;  /* 0x00000001ff037431 */ /* 0x000fe200000001ff */
[----:B------:R-:W-:Y:S01]  /*35f0*/  ISETP.NE.AND P0, PT, R0, RZ, PT ;  /* 0x000000ff0000720c */ /* 0x000fe20003f05270 */
[----:B------:R-:W-:Y:S01]  /*3600*/  IMAD.MOV.U32 R8, RZ, RZ, RZ ;  /* 0x000000ffff087224 */ /* 0x000fe200078e00ff */
[----:B--2---:R-:W-:-:S04]  /*3610*/  ULEA UR4, UR5, UR4, 0x18 ;  /* 0x0000000405047291 */ /* 0x004fc8000f8ec0ff */
[----:B------:R-:W-:Y:S02]  /*3620*/  UIADD3 UR5, UPT, UPT, UR4, 0x168, URZ ;  /* 0x0000016804057890 */ /* 0x000fe4000fffe0ff */
[----:B------:R-:W-:Y:S02]  /*3630*/  UIADD3 UR8, UPT, UPT, UR4, 0x160, URZ ;  /* 0x0000016004087890 */ /* 0x000fe4000fffe0ff */
[----:B------:R-:W-:-:S12]  /*3640*/  UPRMT UR5, URZ, 0x654, UR5 ;  /* 0x00000654ff057896 */ /* 0x000fd80008000005 */
.L_x_54:
[----:B------:R-:W-:Y:S01]  /*3650*/  SHF.L.U32 R6, R3, 0x1f, RZ ;  /* 0x0000001f03067819 */ /* 0x000fe200000006ff */
[----:B------:R-:W-:Y:S02]  /*3660*/  IMAD.U32 R4, RZ, RZ, UR8 ;  /* 0x00000008ff047e24 */ /* 0x000fe4000f8e00ff */
[----:B------:R-:W-:Y:S01]  /*3670*/  @!P0 IMAD.MOV.U32 R5, RZ, RZ, 0x10 ;  /* 0x00000010ff058424 */ /* 0x000fe200078e00ff */
[----:B------:R-:W2:Y:S02]  /*3680*/  SYNCS.PHASECHK.TRANS64.TRYWAIT P1, [UR4+0x168], R6 ;  /* 0x00016806ff0075a7 */ /* 0x000ea40008021104 */
[----:B------:R-:W-:-:S04]  /*3690*/  PRMT R4, R0, 0x654, R4 ;  /* 0x0000065400047816 */ /* 0x000fc80000000004 */
[----:B------:R-:W-:Y:S01]  /*36a0*/  SEL R2, R4, R2, !P0 ;  /* 0x0000000204027207 */ /* 0x000fe20004000000 */
[----:B--2---:R-:W-:Y:S06]  /*36b0*/  @!P1 BRA `(.L_x_52) ;  /* 0x00000060008c9947 */ /* 0x004fec0003800000 */
.L_x_174:
[----:B------:R-:W-:Y:S01]  /*36c0*/  UIADD3 UR6, UPT, UPT, UR4, 0x1a0, URZ ;  /* 0x000001a004067890 */ /* 0x000fe2000fffe0ff */
[----:B------:R3:W-:Y:S01]  /*36d0*/  @!P0 SYNCS.ARRIVE.TRANS64.RED RZ, [R2+URZ], R5 ;  /* 0x0000000502ff89a7 */ /* 0x0007e200080004ff */
[----:B------:R-:W-:Y:S01]  /*36e0*/  UIADD3 UR7, UPT, UPT, UR4, 0x160, URZ ;  /* 0x0000016004077890 */ /* 0x000fe2000fffe0ff */
[----:B------:R-:W-:-:S08]  /*36f0*/  LOP3.LUT R3, R3, 0x1, RZ, 0x3c, !PT ;  /* 0x0000000103037812 */ /* 0x000fd000078e3cff */
[----:B------:R-:W-:Y:S06]  /*3700*/  UGETNEXTWORKID.BROADCAST [UR6], [UR7] ;  /* 0x00000000060073ca */ /* 0x000fec0008000100 */
[----:B---3--:R-:W-:-:S04]  /*3710*/  SHF.L.U32 R5, R8, 0x1f, RZ ;  /* 0x0000001f08057819 */ /* 0x008fc800000006ff */
[----:B------:R-:W3:Y:S02]  /*3720*/  SYNCS.PHASECHK.TRANS64.TRYWAIT P1, [UR4+0x160], R5 ;  /* 0x00016005ff0075a7 */ /* 0x000ee40008021104 */
[----:B---3--:R-:W-:Y:S05]  /*3730*/  @!P1 BRA `(.L_x_53) ;  /* 0x0000006000849947 */ /* 0x008fea0003800000 */
.L_x_176:
[----:B--2---:R-:W2:Y:S01]  /*3740*/  LDS.128 R4, [UR4+0x1a0] ;  /* 0x0001a004ff047984 */ /* 0x004ea20008000c00 */
[----:B------:R-:W-:Y:S01]  /*3750*/  LOP3.LUT R8, R8, 0x1, RZ, 0x3c, !PT ;  /* 0x0000000108087812 */ /* 0x000fe200078e3cff */
[----:B------:R-:W-:Y:S01]  /*3760*/  @!PT LDS RZ, [RZ] ;  /* 0x00000000fffff984 */ /* 0x000fe20000000800 */
[----:B------:R-:W-:Y:S01]  /*3770*/  @!PT LDS RZ, [RZ] ;  /* 0x00000000fffff984 */ /* 0x000fe20000000800 */
[----:B------:R-:W-:Y:S01]  /*3780*/  @!PT LDS RZ, [RZ] ;  /* 0x00000000fffff984 */ /* 0x000fe20000000800 */
[----:B------:R-:W-:Y:S01]  /*3790*/  @!PT LDS RZ, [RZ] ;  /* 0x00000000fffff984 */ /* 0x000fe20000000800 */
[----:B------:R3:W-:Y:S06]  /*37a0*/  MEMBAR.ALL.CTA ;  /* 0x0000000000007992 */ /* 0x0007ec0000008000 */
[----:B---3--:R-:W3:Y:S02]  /*37b0*/  FENCE.VIEW.ASYNC.S ;  /* 0x00000000000073c6 */ /* 0x008ee40000000000 */
[----:B---3--:R-:W-:Y:S01]  /*37c0*/  SYNCS.ARRIVE.TRANS64.RED.A1T0 RZ, [UR5], RZ ;  /* 0x000000ffffff79a7 */ /* 0x008fe20008100405 */
[----:B--2---:R-:W-:-:S13]  /*37d0*/  LOP3.LUT P1, RZ, R6, 0x1, RZ, 0xc0, !PT ;  /* 0x0000000106ff7812 */ /* 0x004fda000782c0ff */
[----:B------:R-:W-:Y:S05]  /*37e0*/  @P1 BRA `(.L_x_54) ;  /* 0xfffffffc00981947 */ /* 0x000fea000383ffff */
[----:B------:R-:W-:-:S04]  /*37f0*/  SHF.L.U32 R0, R3, 0x1f, RZ ;  /* 0x0000001f03007819 */ /* 0x000fc800000006ff */
[----:B------:R-:W2:Y:S02]  /*3800*/  SYNCS.PHASECHK.TRANS64 P0, [UR4+0x168], R0 ;  /* 0x00016800ff0075a7 */ /* 0x000ea40008001004 */
[----:B-12---:R-:W-:Y:S05]  /*3810*/  @P0 EXIT ;  /* 0x000000000000094d */ /* 0x006fea0003800000 */
[----:B------:R-:W-:-:S07]  /*3820*/  MOV R0, UR4 ;  /* 0x0000000400007c02 */ /* 0x000fce0008000f00 */
.L_x_55:
[----:B-1----:R-:W-:-:S04]  /*3830*/  SHF.L.U32 R2, R3, 0x1f, RZ ;  /* 0x0000001f03027819 */ /* 0x002fc800000006ff */
[----:B------:R1:W2:Y:S03]  /*3840*/  SYNCS.PHASECHK.TRANS64.TRYWAIT P0, [R0+URZ+0x168], R2 ;  /* 0x00016802000075a7 */ /* 0x0002a600080011ff */
[----:B--2---:R-:W-:Y:S05]  /*3850*/  @!P0 NANOSLEEP.SYNCS 0x989680 ;  /* 0x009896800000895d */ /* 0x004fea0003900000 */
[----:B------:R-:W2:Y:S02]  /*3860*/  @!P0 SYNCS.PHASECHK.TRANS64 P0, [R0+URZ+0x168], R2 ;  /* 0x00016802000085a7 */ /* 0x000ea400080010ff */
[----:B--2---:R-:W-:Y:S05]  /*3870*/  @P0 EXIT ;  /* 0x000000000000094d */ /* 0x004fea0003800000 */
[----:B------:R-:W-:Y:S05]  /*3880*/  BRA `(.L_x_55) ;  /* 0xfffffffc00e87947 */ /* 0x000fea000383ffff */
.L_x_51:
[----:B------:R-:W-:-:S09]  /*3890*/  UISETP.NE.AND UP0, UPT, UR18, URZ, UPT ;  /* 0x000000ff1200728c */ /* 0x000fd2000bf05270 */
[----:B------:R-:W-:Y:S05]  /*38a0*/  BRA.U UP0, `(.L_x_56) ;  /* 0x0000000d00487547 */ /* 0x000fea000b800000 */
[----:B------:R-:W2:Y:S01]  /*38b0*/  S2UR UR7, SR_CgaCtaId ;  /* 0x00000000000779c3 */ /* 0x000ea20000008800 */
[----:B------:R-:W-:Y:S01]  /*38c0*/  UMOV UR4, 0x40 ;  /* 0x0000004000047882 */ /* 0x000fe20000000000 */
[----:B------:R-:W-:Y:S01]  /*38d0*/  NOP ;  /* 0x0000000000007918 */ /* 0x000fe20000000000 */
[----:B------:R-:W-:Y:S01]  /*38e0*/  UMOV UR6, 0x400 ;  /* 0x0000040000067882 */ /* 0x000fe20000000000 */
[----:B--2---:R-:W-:Y:S02]  /*38f0*/  ULEA UR5, UR7, UR4, 0x18 ;  /* 0x0000000407057291 */ /* 0x004fe4000f8ec0ff */
[----:B------:R-:W-:-:S07]  /*3900*/  ULEA UR6, UR7, UR6, 0x18 ;  /* 0x0000000607067291 */ /* 0x000fce000f8ec0ff */
[----:B------:R-:W2:Y:S02]  /*3910*/  LDS.U8 R0, [UR5+0x1c] ;  /* 0x00001c05ff007984 */ /* 0x000ea40008000000 */
[----:B--2---:R-:W-:-:S13]  /*3920*/  ISETP.NE.AND P0, PT, R0, RZ, PT ;  /* 0x000000ff0000720c */ /* 0x004fda0003f05270 */
[----:B------:R-:W-:Y:S05]  /*3930*/  @P0 BRA `(.L_x_57) ;  /* 0x0000000000580947 */ /* 0x000fea0003800000 */
[----:B------:R-:W-:-:S13]  /*3940*/  ELECT P0, URZ, PT ;  /* 0x0000000000ff782f */ /* 0x000fda0003800000 */
[----:B------:R-:W-:Y:S05]  /*3950*/  @!P0 BRA `(.L_x_58) ;  /* 0x0000000000608947 */ /* 0x000fea0003800000 */
[----:B------:R-:W-:Y:S01]  /*3960*/  UMOV UR4, 0x10 ;  /* 0x0000001000047882 */ /* 0x000fe20000000000 */
[----:B------:R-:W-:Y:S01]  /*3970*/  HFMA2 R0, -RZ, RZ, 0, 5.9604644775390625e-08 ;  /* 0x00000001ff007431 */ /* 0x000fe200000001ff */
[----:B------:R-:W-:-:S03]  /*3980*/  MOV R2, 0xffff ;  /* 0x0000ffff00027802 */ /* 0x000fc60000000f00 */
[----:B------:R-:W-:Y:S04]  /*3990*/  DEPBAR.LE SB2, 0x36 ;  /* 0x0000ad800000791a */ /* 0x000fe80000000000 */
[----:B------:R-:W2:Y:S02]  /*39a0*/  UTCATOMSWS.FIND_AND_SET.ALIGN UP0, UR4, UR4 ;  /* 0x00000004000475e3 */ /* 0x000ea40008000800 */
[----:B--2---:R-:W-:Y:S01]  /*39b0*/  MOV R3, UR4 ;  /* 0x0000000400037c02 */ /* 0x004fe20008000f00 */
[----:B------:R-:W-:Y:S06]  /*39c0*/  BRA.U UP0, `(.L_x_59) ;  /* 0x0000000100187547 */ /* 0x000fec000b800000 */
.L_x_60:
[----:B------:R-:W-:Y:S05]  /*39d0*/  NANOSLEEP 0x64 ;  /* 0x000000640000795d */ /* 0x000fea0003800000 */
[----:B------:R-:W-:-:S05]  /*39e0*/  UMOV UR4, 0x10 ;  /* 0x0000001000047882 */ /* 0x000fca0000000000 */
[----:B------:R-:W-:Y:S04]  /*39f0*/  DEPBAR.LE SB2, 0x36 ;  /* 0x0000ad800000791a */ /* 0x000fe80000000000 */
[----:B------:R-:W2:Y:S02]  /*3a00*/  UTCATOMSWS.FIND_AND_SET.ALIGN UP0, UR4, UR4 ;  /* 0x00000004000475e3 */ /* 0x000ea40008000800 */
[----:B--2---:R-:W-:Y:S01]  /*3a10*/  MOV R3, UR4 ;  /* 0x0000000400037c02 */ /* 0x004fe20008000f00 */
[----:B------:R-:W-:Y:S05]  /*3a20*/  BRA.U !UP0, `(.L_x_60) ;  /* 0xfffffffd08e87547 */ /* 0x000fea000b83ffff */
.L_x_59:
[-C--:B------:R-:W-:Y:S02]  /*3a30*/  SHF.L.U32 R2, R2, R3.reuse, RZ ;  /* 0x0000000302027219 */ /* 0x080fe400000006ff */
[----:B------:R-:W-:Y:S01]  /*3a40*/  SHF.L.U32 R0, R0, R3, RZ ;  /* 0x0000000300007219 */ /* 0x000fe200000006ff */
[----:B------:R-:W-:Y:S02]  /*3a50*/  IMAD.SHL.U32 R3, R3, 0x20, RZ ;  /* 0x0000002003037824 */ /* 0x000fe400078e00ff */
[----:B------:R2:W-:Y:S04]  /*3a60*/  ATOMS.OR RZ, [UR5+0x14], R2 ;  /* 0x00001402ffff798c */ /* 0x0005e8000b000005 */
[----:B------:R2:W-:Y:S04]  /*3a70*/  ATOMS.OR RZ, [UR5+0x18], R0 ;  /* 0x00001800ffff798c */ /* 0x0005e8000b000005 */
[----:B------:R2:W-:Y:S01]  /*3a80*/  STS [UR6+0x1b0], R3 ;  /* 0x0001b003ff007988 */ /* 0x0005e20008000806 */
[----:B------:R-:W-:Y:S05]  /*3a90*/  BRA `(.L_x_58) ;  /* 0x0000000000107947 */ /* 0x000fea0003800000 */
.L_x_57:
[----:B------:R-:W-:Y:S02]  /*3aa0*/  MOV R0, 0xffffffff ;  /* 0xffffffff00007802 */ /* 0x000fe40000000f00 */
[----:B------:R-:W-:-:S03]  /*3ab0*/  MOV R2, 0x3ae0 ;  /* 0x00003ae000027802 */ /* 0x000fc60000000f00 */
[----:B------:R2:W-:Y:S04]  /*3ac0*/  STS [UR6+0x1b0], R0 ;  /* 0x0001b000ff007988 */ /* 0x0005e80008000806 */
[----:B-12--5:R-:W-:Y:S05]  /*3ad0*/  CALL.REL.NOINC `($__internal_1_$__cuda_sm10x_tcgen05_guardrail_trap_phase_invalid_during_alloc) ;  /* 0x0000006400907944 */ /* 0x026fea0003c00000 */
.L_x_58:
[----:B------:R-:W-:Y:S05]  /*3ae0*/  WARPSYNC.ALL ;  /* 0x0000000000007948 */ /* 0x000fea0003800000 */
[----:B------:R-:W3:Y:S01]  /*3af0*/  S2UR UR4, SR_CgaCtaId ;  /* 0x00000000000479c3 */ /* 0x000ee20000008800 */
[----:B------:R-:W-:Y:S01]  /*3b00*/  UMOV UR18, 0x400 ;  /* 0x0000040000127882 */ /* 0x000fe20000000000 */
[----:B------:R-:W-:-:S06]  /*3b10*/  NOP ;  /* 0x0000000000007918 */ /* 0x000fcc0000000000 */
[----:B------:R-:W-:Y:S06]  /*3b20*/  BAR.ARV 0x6, 0xa0 ;  /* 0x0182800000007b1d */ /* 0x000fec0000002000 */
[----:B------:R-:W4:Y:S01]  /*3b30*/  LDCU.64 UR6, c[0x0][0x388] ;  /* 0x00007100ff0677ac */ /* 0x000f220008000a00 */
[----:B------:R-:W-:Y:S01]  /*3b40*/  IMAD.MOV.U32 R8, RZ, RZ, 0x1 ;  /* 0x00000001ff087424 */ /* 0x000fe200078e00ff */
[----:B------:R-:W1:Y:S01]  /*3b50*/  LDCU.64 UR8, c[0x0][0x390] ;  /* 0x00007200ff0877ac */ /* 0x000e620008000a00 */
[----:B------:R-:W-:Y:S01]  /*3b60*/  UMOV UR21, URZ ;  /* 0x000000ff00157c82 */ /* 0x000fe20008000000 */
[----:B------:R-:W-:Y:S01]  /*3b70*/  UMOV UR17, URZ ;  /* 0x000000ff00117c82 */ /* 0x000fe20008000000 */
[----:B---3--:R-:W-:Y:S01]  /*3b80*/  ULEA UR18, UR4, UR18, 0x18 ;  /* 0x0000001204127291 */ /* 0x008fe2000f8ec0ff */
[----:B------:R-:W-:Y:S01]  /*3b90*/  UMOV UR26, 0x0 ;  /* 0x00000000001a7882 */ /* 0x000fe20000000000 */
[----:B------:R-:W-:Y:S01]  /*3ba0*/  UMOV UR27, 0x4200490 ;  /* 0x04200490001b7882 */ /* 0x000fe20000000000 */
[----:B------:R-:W-:Y:S01]  /*3bb0*/  UMOV UR24, 0x0 ;  /* 0x0000000000187882 */ /* 0x000fe20000000000 */
[----:B------:R-:W-:Y:S01]  /*3bc0*/  UMOV UR25, 0x4200490 ;  /* 0x0420049000197882 */ /* 0x000fe20000000000 */
[----:B----4-:R-:W-:-:S04]  /*3bd0*/  UIADD3 UR4, UPT, UPT, UR6, 0x1f, URZ ;  /* 0x0000001f06047890 */ /* 0x010fc8000fffe0ff */
[----:B------:R-:W2:Y:S01]  /*3be0*/  LDS R9, [UR18+0x1b0] ;  /* 0x0001b012ff097984 */ /* 0x000ea20008000800 */
[----:B------:R-:W-:Y:S02]  /*3bf0*/  UIADD3 UR6, UPT, UPT, UR18, 0x4400, URZ ;  /* 0x0000440012067890 */ /* 0x000fe4000fffe0ff */
[----:B------:R-:W-:Y:S02]  /*3c00*/  USHF.R.S32.HI UR5, URZ, 0x1f, UR4 ;  /* 0x0000001fff057899 */ /* 0x000fe40008011404 */
[----:B------:R-:W-:Y:S02]  /*3c10*/  USHF.R.U32.HI UR6, URZ, 0x4, UR6 ;  /* 0x00000004ff067899 */ /* 0x000fe40008011606 */
[----:B------:R-:W-:Y:S02]  /*3c20*/  ULEA.HI UR4, UR5, UR4, URZ, 0x5 ;  /* 0x0000000405047291 */ /* 0x000fe4000f8f28ff */
[----:B------:R-:W-:Y:S02]  /*3c30*/  UIADD3 UR5, UPT, UPT, UR18, 0x15400, URZ ;  /* 0x0001540012057890 */ /* 0x000fe4000fffe0ff */
[----:B------:R-:W-:-:S02]  /*3c40*/  USHF.R.S32.HI UR4, URZ, 0x5, UR4 ;  /* 0x00000005ff047899 */ /* 0x000fc40008011404 */
[----:B------:R-:W-:Y:S02]  /*3c50*/  USHF.R.U32.HI UR5, URZ, 0x4, UR5 ;  /* 0x00000004ff057899 */ /* 0x000fe40008011605 */
[----:B------:R-:W-:Y:S02]  /*3c60*/  UIMAD UR4, UR4, UR7, URZ ;  /* 0x00000007040472a4 */ /* 0x000fe4000f8e02ff */
[----:B------:R-:W-:Y:S02]  /*3c70*/  ULOP3.LUT UR6, UR6, 0x3fff, URZ, 0xc0, !UPT ;  /* 0x00003fff06067892 */ /* 0x000fe4000f8ec0ff */
[----:B-1----:R-:W-:Y:S02]  /*3c80*/  UIMAD UR4, UR4, UR8, URZ ;  /* 0x00000008040472a4 */ /* 0x002fe4000f8e02ff */
[----:B------:R-:W-:Y:S02]  /*3c90*/  ULOP3.LUT UR5, UR5, 0x3fff, URZ, 0xc0, !UPT ;  /* 0x00003fff05057892 */ /* 0x000fe4000f8ec0ff */
[----:B------:R-:W-:-:S02]  /*3ca0*/  UIMAD UR7, UR4, UR9, URZ ;  /* 0x00000009040772a4 */ /* 0x000fc4000f8e02ff */
[----:B------:R-:W-:Y:S02]  /*3cb0*/  UIADD3 UR4, UPT, UPT, UR18, 0x168, URZ ;  /* 0x0000016812047890 */ /* 0x000fe4000fffe0ff */
[----:B------:R-:W-:Y:S02]  /*3cc0*/  ULOP3.LUT UR19, UR6, 0x10000, URZ, 0xfc, !UPT ;  /* 0x0001000006137892 */ /* 0x000fe4000f8efcff */
[----:B------:R-:W-:Y:S02]  /*3cd0*/  UPRMT UR23, URZ, 0x654, UR4 ;  /* 0x00000654ff177896 */ /* 0x000fe40008000004 */
[----:B------:R-:W-:Y:S02]  /*3ce0*/  ULOP3.LUT UR20, UR5, 0x10000, URZ, 0xfc, !UPT ;  /* 0x0001000005147892 */ /* 0x000fe4000f8efcff */
[----:B------:R-:W-:Y:S02]  /*3cf0*/  UIADD3 UR28, UPT, UPT, UR7, -0x1, URZ ;  /* 0xffffffff071c7890 */ /* 0x000fe4000fffe0ff */
[----:B------:R-:W-:Y:S01]  /*3d00*/  UISETP.GE.AND UP3, UPT, UR7, 0x1, UPT ;  /* 0x000000010700788c */ /* 0x000fe2000bf66270 */
[C---:B--2---:R-:W-:Y:S01]  /*3d10*/  VIADD R3, R9.reuse, 0x80 ;  /* 0x0000008009037836 */ /* 0x044fe20000000000 */
[----:B------:R-:W-:-:S04]  /*3d20*/  LOP3.LUT R2, R9, 0xffff, RZ, 0xc0, !PT ;  /* 0x0000ffff09027812 */ /* 0x000fc800078ec0ff */
[----:B------:R-:W-:-:S05]  /*3d30*/  LOP3.LUT R3, R3, 0xffff, RZ, 0xc0, !PT ;  /* 0x0000ffff03037812 */ /* 0x000fca00078ec0ff */
[----:B------:R1:W-:Y:S02]  /*3d40*/  STL.64 [R1], R2 ;  /* 0x0000000201007387 */ /* 0x0003e40000100a00 */
[----:B-1----:R-:W-:-:S07]  /*3d50*/  CS2R R2, SRZ ;  /* 0x0000000000027805 */ /* 0x002fce000001ff00 */
.L_x_67:
[----:B-1----:R-:W-:-:S04]  /*3d60*/  SHF.L.U32 R4, R3, 0x1f, RZ ;  /* 0x0000001f03047819 */ /* 0x002fc800000006ff */
[----:B------:R-:W1:Y:S02]  /*3d70*/  SYNCS.PHASECHK.TRANS64.TRYWAIT P0, [UR18+0x160], R4 ;  /* 0x00016004ff0075a7 */ /* 0x000e640008001112 */
[----:B-12-4-:R-:W-:Y:S05]  /*3d80*/  @!P0 BRA `(.L_x_61) ;  /* 0x0000005c00088947 */ /* 0x016fea0003800000 */
.L_x_178:
[----:B-1----:R-:W1:Y:S01]  /*3d90*/  LDS.128 R4, [UR18+0x1a0] ;  /* 0x0001a012ff047984 */ /* 0x002e620008000c00 */
[----:B------:R-:W-:Y:S01]  /*3da0*/  ULEA UR22, UR21, UR18, 0x3 ;  /* 0x0000001215167291 */ /* 0x000fe2000f8e18ff */
[----:B------:R-:W-:Y:S01]  /*3db0*/  SHF.L.U32 R0, R8, 0x1f, RZ ;  /* 0x0000001f08007819 */ /* 0x000fe200000006ff */
[----:B------:R-:W-:Y:S01]  /*3dc0*/  @!PT LDS RZ, [RZ] ;  /* 0x00000000fffff984 */ /* 0x000fe20000000800 */
[----:B------:R-:W-:Y:S01]  /*3dd0*/  @!PT LDS RZ, [RZ] ;  /* 0x00000000fffff984 */ /* 0x000fe20000000800 */
[----:B------:R-:W-:Y:S01]  /*3de0*/  @!PT LDS RZ, [RZ] ;  /* 0x00000000fffff984 */ /* 0x000fe20000000800 */
[----:B------:R-:W-:Y:S01]  /*3df0*/  @!PT LDS RZ, [RZ] ;  /* 0x00000000fffff984 */ /* 0x000fe20000000800 */
[----:B------:R2:W-:Y:S06]  /*3e00*/  MEMBAR.ALL.CTA ;  /* 0x0000000000007992 */ /* 0x0005ec0000008000 */
[----:B--2---:R-:W2:Y:S02]  /*3e10*/  FENCE.VIEW.ASYNC.S ;  /* 0x00000000000073c6 */ /* 0x004ea40000000000 */
[----:B--2---:R-:W-:Y:S01]  /*3e20*/  SYNCS.ARRIVE.TRANS64.RED.A1T0 RZ, [UR23], RZ ;  /* 0x000000ffffff79a7 */ /* 0x004fe20008100417 */
[----:B------:R-:W2:Y:S01]  /*3e30*/  SYNCS.PHASECHK.TRANS64.TRYWAIT P0, [UR22+0x180], R0 ;  /* 0x00018000ff0075a7 */ /* 0x000ea20008001116 */
[----:B-1----:R-:W-:Y:S01]  /*3e40*/  LOP3.LUT P2, RZ, R6, 0x1, RZ, 0xc0, !PT ;  /* 0x0000000106ff7812 */ /* 0x002fe2000784c0ff */
[----:B--2---:R-:W-:-:S12]  /*3e50*/  @!P0 BRA `(.L_x_62) ;  /* 0x0000005800ec8947 */ /* 0x004fd80003800000 */
.L_x_180:
[----:B------:R-:W-:Y:S05]  /*3e60*/  BRA.U !UP3, `(.L_x_63) ;  /* 0x000000010bc87547 */ /* 0x000fea000b800000 */
[----:B-1----:R-:W-:Y:S01]  /*3e70*/  IMAD.U32 R0, RZ, RZ, UR21 ;  /* 0x00000015ff007e24 */ /* 0x002fe2000f8e00ff */
[----:B------:R-:W-:-:S04]  /*3e80*/  ULEA UR4, UR17, UR18, 0x3 ;  /* 0x0000001211047291 */ /* 0x000fc8000f8e18ff */
[----:B------:R-:W-:-:S05]  /*3e90*/  LEA R0, R0, R1, 0x2 ;  /* 0x0000000100007211 */ /* 0x000fca00078e10ff */
[----:B------:R1:W5:Y:S01]  /*3ea0*/  LDL R4, [R0] ;  /* 0x0000000000047983 */ /* 0x0003620000100800 */
[----:B------:R-:W-:Y:S01]  /*3eb0*/  UPLOP3.LUT UP2, UPT, UPT, UPT, UPT, 0x40, 0x4 ;  /* 0x000000000004789c */ /* 0x000fe20003f4e870 */
[----:B------:R-:W-:Y:S01]  /*3ec0*/  UMOV UR15, UR28 ;  /* 0x0000001c000f7c82 */ /* 0x000fe20008000000 */
[----:B------:R-:W-:Y:S01]  /*3ed0*/  UMOV UR8, UR17 ;  /* 0x0000001100087c82 */ /* 0x000fe20008000000 */
[----:B-1----:R-:W-:-:S04]  /*3ee0*/  SHF.L.U32 R0, R2, 0x1f, RZ ;  /* 0x0000001f02007819 */ /* 0x002fc800000006ff */
[----:B------:R1:W2:Y:S04]  /*3ef0*/  SYNCS.PHASECHK.TRANS64.TRYWAIT P1, [UR4], R0 ;  /* 0x00000000ff0075a7 */ /* 0x0002a80008021104 */
.L_x_66:
[----:B------:R-:W-:Y:S01]  /*3f00*/  ULEA UR16, UR8, UR18, 0x3 ;  /* 0x0000001208107291 */ /* 0x000fe2000f8e18ff */
[----:B--234-:R-:W-:Y:S11]  /*3f10*/  @P1 BRA `(.L_x_64) ;  /* 0x00000000000c1947 */ /* 0x01cff60003800000 */
[----:B------:R-:W-:Y:S04]  /*3f20*/  SHF.L.U32 R5, R2, 0x1f, RZ ;  /* 0x0000001f02057819 */ /* 0x000fe800000006ff */
[----:B------:R-:W2:Y:S02]  /*3f30*/  SYNCS.PHASECHK.TRANS64.TRYWAIT P0, [UR16], R5 ;  /* 0x00000005ff0075a7 */ /* 0x000ea40008001110 */
[----:B--2---:R-:W-:Y:S05]  /*3f40*/  @!P0 BRA `(.L_x_65) ;  /* 0x0000005800c88947 */ /* 0x004fea0003800000 */
.L_x_64:
[----:B------:R-:W-:Y:S01]  /*3f50*/  UISETP.NE.AND UP0, UPT, UR15, URZ, UPT ;  /* 0x000000ff0f00728c */ /* 0x000fe2000bf05270 */
[----:B------:R-:W-:Y:S01]  /*3f60*/  PLOP3.LUT P1, PT, PT, PT, PT, 0x80, 0x8 ;  /* 0x000000000008781c */ /* 0x000fe20003f2f070 */
[----:B------:R-:W-:Y:S02]  /*3f70*/  UIADD3 UR4, UPT, UPT, UR8, 0x1, URZ ;  /* 0x0000000108047890 */ /* 0x000fe4000fffe0ff */
[----:B------:R-:W-:Y:S02]  /*3f80*/  ULEA UR10, UR8, UR20, 0x9 ;  /* 0x00000014080a7291 */ /* 0x000fe4000f8e48ff */
[----:B------:R-:W-:Y:S01]  /*3f90*/  UISETP.NE.AND UP1, UPT, UR4, 0x11, UPT ;  /* 0x000000110400788c */ /* 0x000fe2000bf25270 */
[----:B------:R-:W-:Y:S01]  /*3fa0*/  PLOP3.LUT P0, PT, PT, PT, UP0, 0x80, 0x8 ;  /* 0x000000000008781c */ /* 0x000fe20003f0f008 */
[----:B------:R-:W-:Y:S02]  /*3fb0*/  ULEA UR8, UR8, UR19, 0x8 ;  /* 0x0000001308087291 */ /* 0x000fe4000f8e40ff */
[----:B------:R-:W-:Y:S02]  /*3fc0*/  USEL UR5, URZ, 0x1, UP1 ;  /* 0x00000001ff057887 */ /* 0x000fe40008800000 */
[----:B------:R-:W-:Y:S02]  /*3fd0*/  USEL UR17, UR4, URZ, UP1 ;  /* 0x000000ff04117287 */ /* 0x000fe40008800000 */
[----:B------:R-:W-:Y:S02]  /*3fe0*/  UIADD3 UR12, UPT, UPT, UR10, 0x2, URZ ;  /* 0x000000020a0c7890 */ /* 0x000fe4000fffe0ff */
[----:B------:R-:W-:Y:S01]  /*3ff0*/  @UP0 ULEA UR4, UR17, UR18, 0x3 ;  /* 0x0000001211040291 */ /* 0x000fe2000f8e18ff */
[----:B------:R-:W-:Y:S01]  /*4000*/  LOP3.LUT R2, R2, UR5, RZ, 0x3c, !PT ;  /* 0x0000000502027c12 */ /* 0x000fe2000f8e3cff */
[----:B------:R-:W-:Y:S02]  /*4010*/  UIADD3 UR6, UPT, UPT, UR8, 0x2, URZ ;  /* 0x0000000208067890 */ /* 0x000fe4000fffe0ff */
[----:B------:R-:W-:Y:S01]  /*4020*/  UIADD3 UR5, UPT, UPT, UR16, 0x88, URZ ;  /* 0x0000008810057890 */ /* 0x000fe2000fffe0ff */
[----:B-1----:R-:W-:Y:S01]  /*4030*/  @P0 SHF.L.U32 R0, R2, 0x1f, RZ ;  /* 0x0000001f02000819 */ /* 0x002fe200000006ff */
[----:B------:R-:W-:Y:S01]  /*4040*/  UMOV UR11, 0x80004020 ;  /* 0x80004020000b7882 */ /* 0x000fe20000000000 */
[----:B------:R-:W-:Y:S01]  /*4050*/  UMOV UR9, 0x80004020 ;  /* 0x8000402000097882 */ /* 0x000fe20000000000 */
[----:B------:R-:W-:Y:S01]  /*4060*/  UMOV UR13, 0x80004020 ;  /* 0x80004020000d7882 */ /* 0x000fe20000000000 */
[----:B------:R3:W4:Y:S01]  /*4070*/  @P0 SYNCS.PHASECHK.TRANS64.TRYWAIT P1, [UR4], R0 ;  /* 0x00000000ff0005a7 */ /* 0x0007220008021104 */
[----:B------:R-:W-:Y:S11]  /*4080*/  ELECT P0, URZ, PT ;  /* 0x0000000000ff782f */ /* 0x000ff60003800000 */
[----:B------:R-:W-:Y:S02]  /*4090*/  @!UPT UIADD3 URZ, UPT, UPT, URZ, URZ, URZ ;  /* 0x000000fffffff290 */ /* 0x000fe4000fffe0ff */
[C---:B-----5:R-:W-:Y:S02]  /*40a0*/  @P0 R2UR.BROADCAST UR4, R4.reuse ;  /* 0x00000000040402ca */ /* 0x060fe400008e0000 */
[----:B------:R-:W-:Y:S11]  /*40b0*/  ELECT P0, URZ, PT ;  /* 0x0000000000ff782f */ /* 0x000ff60003800000 */
[----:B------:R-:W-:Y:S02]  /*40c0*/  @!UPT UIADD3 URZ, UPT, UPT, URZ, URZ, URZ ;  /* 0x000000fffffff290 */ /* 0x000fe4000fffe0ff */
[----:B------:R-:W-:Y:S01]  /*40d0*/  @P0 R2UR.BROADCAST UR14, R4 ;  /* 0x00000000040e02ca */ /* 0x000fe200008e0000 */
[----:B------:R-:W-:Y:S01]  /*40e0*/  UMOV UR7, 0x80004020 ;  /* 0x8000402000077882 */ /* 0x000fe20000000000 */
[----:B------:R1:W-:Y:S01]  /*40f0*/  UTCHMMA gdesc[UR8], gdesc[UR10], tmem[UR4], tmem[UR26], idesc[UR27], UP2 ;  /* 0x00ff1a0a080075ea */ /* 0x0003e20009000004 */
[----:B------:R-:W-:Y:S10]  /*4100*/  UPLOP3.LUT UP2, UPT, UPT, UPT, UPT, 0x80, 0x8 ;  /* 0x000000000008789c */ /* 0x000ff40003f4f070 */
[----:B------:R3:W-:Y:S01]  /*4110*/  UTCHMMA gdesc[UR6], gdesc[UR12], tmem[UR14], tmem[UR24], idesc[UR25], UPT ;  /* 0x00ff180c060075ea */ /* 0x0007e2000b80000e */
[----:B------:R3:W-:Y:S01]  /*4120*/  UTCBAR [UR5], URZ ;  /* 0x000000ff050073e9 */ /* 0x0007e200080000ff */
[----:B-1----:R-:W-:Y:S02]  /*4130*/  UIADD3 UR4, UPT, UPT, UR15, 0x1, URZ ;  /* 0x000000010f047890 */ /* 0x002fe4000fffe0ff */
[----:B------:R-:W-:Y:S02]  /*4140*/  UIADD3 UR9, UPT, UPT, UR15, -0x1, URZ ;  /* 0xffffffff0f097890 */ /* 0x000fe4000fffe0ff */
[----:B------:R-:W-:Y:S01]  /*4150*/  UISETP.GT.U32.AND UP0, UPT, UR4, 0x1, UPT ;  /* 0x000000010400788c */ /* 0x000fe2000bf04070 */
[----:B------:R-:W-:Y:S04]  /*4160*/  UMOV UR8, UR17 ;  /* 0x0000001100087c82 */ /* 0x000fe80008000000 */
[----:B------:R-:W-:Y:S04]  /*4170*/  UMOV UR15, UR9 ;  /* 0x00000009000f7c82 */ /* 0x000fe80008000000 */
[----:B------:R-:W-:Y:S05]  /*4180*/  BRA.U UP0, `(.L_x_66) ;  /* 0xfffffffd005c7547 */ /* 0x000fea000b83ffff */
.L_x_63:
[----:B------:R-:W-:Y:S01]  /*4190*/  UIADD3 UR4, UPT, UPT, UR21, 0x1, URZ ;  /* 0x0000000115047890 */ /* 0x000fe2000fffe0ff */
[----:B------:R-:W-:Y:S01]  /*41a0*/  LOP3.LUT R3, R3, 0x1, RZ, 0x3c, !PT ;  /* 0x0000000103037812 */ /* 0x000fe200078e3cff */
[----:B---3--:R-:W-:Y:S02]  /*41b0*/  UIADD3 UR5, UPT, UPT, UR22, 0x170, URZ ;  /* 0x0000017016057890 */ /* 0x008fe4000fffe0ff */
[----:B------:R-:W-:-:S04]  /*41c0*/  UISETP.NE.AND UP0, UPT, UR4, 0x2, UPT ;  /* 0x000000020400788c */ /* 0x000fc8000bf05270 */
[----:B------:R-:W-:Y:S02]  /*41d0*/  USEL UR6, URZ, 0x1, UP0 ;  /* 0x00000001ff067887 */ /* 0x000fe40008000000 */
[----:B------:R-:W-:Y:S01]  /*41e0*/  USEL UR21, UR4, URZ, UP0 ;  /* 0x000000ff04157287 */ /* 0x000fe20008000000 */
[----:B------:R2:W-:Y:S03]  /*41f0*/  UTCBAR [UR5], URZ ;  /* 0x000000ff050073e9 */ /* 0x0005e600080000ff */
[----:B------:R-:W-:Y:S01]  /*4200*/  LOP3.LUT R8, R8, UR6, RZ, 0x3c, !PT ;  /* 0x0000000608087c12 */ /* 0x000fe2000f8e3cff */
[----:B------:R-:W-:Y:S07]  /*4210*/  @P2 BRA `(.L_x_67) ;  /* 0xfffffff800d02947 */ /* 0x000fee000383ffff */
[----:B------:R-:W3:Y:S01]  /*4220*/  S2UR UR6, SR_CgaCtaId ;  /* 0x00000000000679c3 */ /* 0x000ee20000008800 */
[----:B------:R-:W-:Y:S01]  /*4230*/  ELECT P0, URZ, PT ;  /* 0x0000000000ff782f */ /* 0x000fe20003800000 */
[----:B-1----:R-:W-:Y:S01]  /*4240*/  IMAD.MOV.U32 R0, RZ, RZ, 0x1 ;  /* 0x00000001ff007424 */ /* 0x002fe200078e00ff */
[----:B------:R-:W-:Y:S01]  /*4250*/  UIADD3 UR18, UPT, UPT, UR18, 0x180, URZ ;  /* 0x0000018012127890 */ /* 0x000fe2000fffe0ff */
[----:B------:R-:W-:Y:S01]  /*4260*/  SHF.L.U32 R2, R8, 0x1f, RZ ;  /* 0x0000001f08027819 */ /* 0x000fe200000006ff */
[----:B------:R-:W-:-:S03]  /*4270*/  UMOV UR4, 0x40 ;  /* 0x0000004000047882 */ /* 0x000fc60000000000 */
[----:B------:R-:W-:Y:S01]  /*4280*/  UVIRTCOUNT.DEALLOC.SMPOOL 0x80 ;  /* 0x000000800000784c */ /* 0x000fe20000000000 */
[----:B---3--:R-:W-:Y:S02]  /*4290*/  ULEA UR6, UR6, UR4, 0x18 ;  /* 0x0000000406067291 */ /* 0x008fe4000f8ec0ff */
[----:B------:R-:W-:-:S07]  /*42a0*/  ULEA UR4, UR21, UR18, 0x3 ;  /* 0x0000001215047291 */ /* 0x000fce000f8e18ff */
[----:B------:R1:W-:Y:S02]  /*42b0*/  @P0 STS.U8 [UR6+0x1c], R0 ;  /* 0x00001c00ff000988 */ /* 0x0003e40008000006 */
[----:B------:R-:W3:Y:S02]  /*42c0*/  SYNCS.PHASECHK.TRANS64.TRYWAIT P0, [UR4], R2 ;  /* 0x00000002ff0075a7 */ /* 0x000ee40008001104 */
[----:B-1-3--:R-:W-:Y:S05]  /*42d0*/  @!P0 BRA `(.L_x_68) ;  /* 0x0000005400fc8947 */ /* 0x00afea0003800000 */
.L_x_183:
[----:B------:R-:W-:-:S04]  /*42e0*/  UIADD3 UR4, UPT, UPT, UR21, 0x1, URZ ;  /* 0x0000000115047890 */ /* 0x000fc8000fffe0ff */
[----:B------:R-:W-:-:S04]  /*42f0*/  UISETP.NE.AND UP0, UPT, UR4, 0x2, UPT ;  /* 0x000000020400788c */ /* 0x000fc8000bf05270 */
[----:B--2---:R-:W-:Y:S02]  /*4300*/  USEL UR5, URZ, 0x1, UP0 ;  /* 0x00000001ff057887 */ /* 0x004fe40008000000 */
[----:B------:R-:W-:-:S04]  /*4310*/  USEL UR4, UR4, URZ, UP0 ;  /* 0x000000ff04047287 */ /* 0x000fc80008000000 */
[----:B------:R-:W-:Y:S01]  /*4320*/  ULEA UR4, UR4, UR18, 0x3 ;  /* 0x0000001204047291 */ /* 0x000fe2000f8e18ff */
[----:B-1----:R-:W-:-:S04]  /*4330*/  LOP3.LUT R2, R8, UR5, RZ, 0x3c, !PT ;  /* 0x0000000508027c12 */ /* 0x002fc8000f8e3cff */
[----:B------:R-:W-:-:S04]  /*4340*/  SHF.L.U32 R2, R2, 0x1f, RZ ;  /* 0x0000001f02027819 */ /* 0x000fc800000006ff */
[----:B------:R-:W1:Y:S02]  /*4350*/  SYNCS.PHASECHK.TRANS64.TRYWAIT P0, [UR4], R2 ;  /* 0x00000002ff0075a7 */ /* 0x000e640008001104 */
[----:B-1----:R-:W-:Y:S05]  /*4360*/  @!P0 BRA `(.L_x_69) ;  /* 0x0000005400f08947 */ /* 0x002fea0003800000 */
.L_x_185:
[----:B------:R-:W-:Y:S01]  /*4370*/  NOP ;  /* 0x0000000000007918 */ /* 0x000fe20000000000 */
[----:B-1----:R-:W1:Y:S01]  /*4380*/  LDS R0, [UR6+0x14] ;  /* 0x00001406ff007984 */ /* 0x002e620008000800 */
[----:B------:R-:W-:Y:S01]  /*4390*/  LOP3.LUT R3, R9, 0xffff, RZ, 0xc0, !PT ;  /* 0x0000ffff09037812 */ /* 0x000fe200078ec0ff */
[----:B------:R-:W-:-:S03]  /*43a0*/  IMAD.MOV.U32 R2, RZ, RZ, 0xffff ;  /* 0x0000ffffff027424 */ /* 0x000fc600078e00ff */
[----:B------:R-:W-:-:S04]  /*43b0*/  SHF.R.U32.HI R3, RZ, 0x5, R3 ;  /* 0x00000005ff037819 */ /* 0x000fc80000011603 */
[----:B------:R-:W-:-:S04]  /*43c0*/  SHF.L.U32 R2, R2, R3, RZ ;  /* 0x0000000302027219 */ /* 0x000fc800000006ff */
[----:B-1----:R-:W-:-:S04]  /*43d0*/  LOP3.LUT R0, R0, R2, RZ, 0xc0, !PT ;  /* 0x0000000200007212 */ /* 0x002fc800078ec0ff */
[----:B------:R-:W-:Y:S01]  /*43e0*/  ISETP.NE.AND P0, PT, R0, R2, PT ;  /* 0x000000020000720c */ /* 0x000fe20003f05270 */
[----:B------:R-:W-:-:S05]  /*43f0*/  IMAD.MOV.U32 R0, RZ, RZ, 0x1 ;  /* 0x00000001ff007424 */ /* 0x000fca00078e00ff */
[----:B------:R-:W-:-:S07]  /*4400*/  SHF.L.U32 R0, R0, R3, RZ ;  /* 0x0000000300007219 */ /* 0x000fce00000006ff */
[----:B------:R-:W-:Y:S05]  /*4410*/  @P0 BRA `(.L_x_70) ;  /* 0x00000000005c0947 */ /* 0x000fea0003800000 */
[----:B------:R-:W1:Y:S02]  /*4420*/  LDS R3, [UR6+0x18] ;  /* 0x00001806ff037984 */ /* 0x000e640008000800 */
[----:B-1----:R-:W-:-:S04]  /*4430*/  LOP3.LUT R3, R3, R0, RZ, 0xc0, !PT ;  /* 0x0000000003037212 */ /* 0x002fc800078ec0ff */
[----:B------:R-:W-:-:S13]  /*4440*/  ISETP.NE.AND P0, PT, R3, R0, PT ;  /* 0x000000000300720c */ /* 0x000fda0003f05270 */
[----:B------:R-:W-:Y:S05]  /*4450*/  @P0 BRA `(.L_x_71) ;  /* 0x0000000000400947 */ /* 0x000fea0003800000 */
[----:B------:R-:W-:Y:S01]  /*4460*/  R2UR UR4, R2 ;  /* 0x00000000020472ca */ /* 0x000fe200000e0000 */
[----:B------:R-:W1:Y:S01]  /*4470*/  S2R R3, SR_LANEID ;  /* 0x0000000000037919 */ /* 0x000e620000000000 */
[----:B------:R-:W-:-:S04]  /*4480*/  LOP3.LUT R0, RZ, R0, RZ, 0x33, !PT ;  /* 0x00000000ff007212 */ /* 0x000fc800078e33ff */
[----:B------:R-:W2:Y:S07]  /*4490*/  REDUX UR7, R0 ;  /* 0x00000000000773c4 */ /* 0x000eae0000000000 */
[----:B------:R-:W-:-:S03]  /*44a0*/  ULOP3.LUT UR5, URZ, UR4, URZ, 0x33, !UPT ;  /* 0x00000004ff057292 */ /* 0x000fc6000f8e33ff */
[----:B------:R-:W-:Y:S02]  /*44b0*/  VOTEU.ANY UR4, UPT, PT ;  /* 0x0000000000047886 */ /* 0x000fe400038e0100 */
[----:B------:R-:W-:Y:S01]  /*44c0*/  UFLO.U32 UR4, UR4 ;  /* 0x00000004000472bd */ /* 0x000fe200080e0000 */
[----:B------:R-:W-:-:S04]  /*44d0*/  IMAD.U32 R2, RZ, RZ, UR5 ;  /* 0x00000005ff027e24 */ /* 0x000fc8000f8e00ff */
[----:B------:R-:W3:Y:S02]  /*44e0*/  REDUX UR8, R2 ;  /* 0x00000000020873c4 */ /* 0x000ee40000000000 */
[----:B------:R1:W-:Y:S01]  /*44f0*/  UTCATOMSWS.AND URZ, UR5 ;  /* 0x0000000500ff79e3 */ /* 0x0003e20008000000 */
[----:B--2---:R-:W-:Y:S01]  /*4500*/  IMAD.U32 R0, RZ, RZ, UR7 ;  /* 0x00000007ff007e24 */ /* 0x004fe2000f8e00ff */
[----:B-1----:R-:W-:Y:S01]  /*4510*/  ISETP.EQ.U32.AND P0, PT, R3, UR4, PT ;  /* 0x0000000403007c0c */ /* 0x002fe2000bf02070 */
[----:B---3--:R-:W-:-:S12]  /*4520*/  IMAD.U32 R2, RZ, RZ, UR8 ;  /* 0x00000008ff027e24 */ /* 0x008fd8000f8e00ff */
[----:B------:R1:W-:Y:S04]  /*4530*/  @P0 ATOMS.AND RZ, [UR6+0x14], R2 ;  /* 0x00001402ffff098c */ /* 0x0003e8000a800006 */
[----:B------:R1:W-:Y:S01]  /*4540*/  @P0 ATOMS.AND RZ, [UR6+0x18], R0 ;  /* 0x00001800ffff098c */ /* 0x0003e2000a800006 */
[----:B------:R-:W-:Y:S05]  /*4550*/  BRA `(.L_x_72) ;  /* 0x0000000000147947 */ /* 0x000fea0003800000 */
.L_x_71:
[----:B------:R-:W-:Y:S02]  /*4560*/  MOV R2, 0x4580 ;  /* 0x0000458000027802 */ /* 0x000fe40000000f00 */
[----:B----45:R-:W-:Y:S05]  /*4570*/  CALL.REL.NOINC `($__internal_0_$__cuda_sm10x_tcgen05_guardrail_trap_col_being_dealloced_not_returned_by_alloc) ;  /* 0x0000005800dc7944 */ /* 0x030fea0003c00000 */
[----:B------:R-:W-:Y:S05]  /*4580*/  BRA `(.L_x_72) ;  /* 0x0000000000087947 */ /* 0x000fea0003800000 */
.L_x_70:
[----:B------:R-:W-:Y:S02]  /*4590*/  MOV R2, 0x45b0 ;  /* 0x000045b000027802 */ /* 0x000fe40000000f00 */
[----:B----45:R-:W-:Y:S05]  /*45a0*/  CALL.REL.NOINC `($__internal_2_$__cuda_sm10x_tcgen05_guardrail_trap_unallocated_columns_being_dealloced) ;  /* 0x0000005800e87944 */ /* 0x030fea0003c00000 */
.L_x_72:
[----:B------:R-:W-:Y:S01]  /*45b0*/  NOP ;  /* 0x0000000000007918 */ /* 0x000fe20000000000 */
[----:B------:R-:W-:Y:S05]  /*45c0*/  EXIT ;  /* 0x000000000000794d */ /* 0x000fea0003800000 */
.L_x_56:
[----:B------:R-:W-:-:S09]  /*45d0*/  UISETP.NE.OR UP0, UPT, UR18, 0x3, !UP3 ;  /* 0x000000031200788c */ /* 0x000fd2000df05670 */
[----:B------:R-:W-:Y:S05]  /*45e0*/  BRA.U UP0, `(.L_x_73) ;  /* 0x0000001100e47547 */ /* 0x000fea000b800000 */
[----:B------:R-:W2:Y:S01]  /*45f0*/  LDCU.64 UR4, c[0x0][0x988] ;  /* 0x00013100ff0477ac */ /* 0x000ea20008000a00 */
[----:B------:R-:W3:Y:S01]  /*4600*/  S2UR UR10, SR_CgaCtaId ;  /* 0x00000000000a79c3 */ /* 0x000ee20000008800 */
[----:B------:R-:W-:Y:S01]  /*4610*/  R2UR UR46, R44 ;  /* 0x000000002c2e72ca */ /* 0x000fe200000e0000 */
[----:B------:R-:W-:Y:S01]  /*4620*/  HFMA2 R9, -RZ, RZ, 0, 0 ;  /* 0x00000000ff097431 */ /* 0x000fe200000001ff */
[----:B------:R-:W4:Y:S01]  /*4630*/  LDCU UR44, c[0x0][0x370] ;  /* 0x00006e00ff2c77ac */ /* 0x000f220008000800 */
[----:B------:R-:W-:Y:S01]  /*4640*/  R2UR UR45, R45 ;  /* 0x000000002d2d72ca */ /* 0x000fe200000e0000 */
[----:B------:R-:W-:Y:S01]  /*4650*/  IMAD.MOV.U32 R10, RZ, RZ, 0x1 ;  /* 0x00000001ff0a7424 */ /* 0x000fe200078e00ff */
[----:B------:R-:W4:Y:S02]  /*4660*/  LDCU.128 UR28, c[0x0][0xc10] ;  /* 0x00018200ff1c77ac */ /* 0x000f240008000c00 */
[----:B------:R-:W1:Y:S01]  /*4670*/  LDC.64 R12, c[0x0][0x348] ;  /* 0x0000d200ff0c7b82 */ /* 0x000e620000000a00 */
[----:B------:R-:W-:Y:S01]  /*4680*/  IMAD.MOV.U32 R3, RZ, RZ, 0x1000 ;  /* 0x00001000ff037424 */ /* 0x000fe200078e00ff */
[----:B------:R-:W3:Y:S01]  /*4690*/  LDCU UR38, c[0x0][0x374] ;  /* 0x00006e80ff2677ac */ /* 0x000ee20008000800 */
[----:B------:R-:W3:Y:S01]  /*46a0*/  LDCU.64 UR26, c[0x0][0x990] ;  /* 0x00013200ff1a77ac */ /* 0x000ee20008000a00 */
[----:B------:R-:W1:Y:S01]  /*46b0*/  LDCU UR17, c[0x0][0xc0c] ;  /* 0x00018180ff1177ac */ /* 0x000e620008000800 */
[----:B--2---:R-:W-:Y:S01]  /*46c0*/  UISETP.NE.U32.AND UP0, UPT, UR4, URZ, UPT ;  /* 0x000000ff0400728c */ /* 0x004fe2000bf05070 */
[----:B------:R-:W2:Y:S01]  /*46d0*/  LDCU.128 UR32, c[0x0][0xa80] ;  /* 0x00015000ff2077ac */ /* 0x000ea20008000c00 */
[----:B------:R-:W2:Y:S01]  /*46e0*/  LDCU UR57, c[0x0][0xc20] ;  /* 0x00018400ff3977ac */ /* 0x000ea20008000800 */
[----:B------:R-:W2:Y:S01]  /*46f0*/  LDCU UR4, c[0x0][0xc30] ;  /* 0x00018600ff0477ac */ /* 0x000ea20008000800 */
[----:B------:R-:W2:Y:S01]  /*4700*/  LDCU.128 UR40, c[0x0][0xa90] ;  /* 0x00015200ff2877ac */ /* 0x000ea20008000c00 */
[----:B------:R-:W-:Y:S01]  /*4710*/  UMOV UR20, 0x400 ;  /* 0x0000040000147882 */ /* 0x000fe20000000000 */
[----:B----4-:R-:W-:-:S02]  /*4720*/  UIMAD.WIDE.U32 UR6, UR44, UR28, URZ ;  /* 0x0000001c2c0672a5 */ /* 0x010fc4000f8e00ff */
[----:B---3--:R-:W-:Y:S02]  /*4730*/  UIMAD.WIDE.U32 UR8, UR38, UR31, URZ ;  /* 0x0000001f260872a5 */ /* 0x008fe4000f8e00ff */
[----:B------:R-:W-:Y:S02]  /*4740*/  ULEA UR20, UR10, UR20, 0x18 ;  /* 0x000000140a147291 */ /* 0x000fe4000f8ec0ff */
[----:B------:R-:W-:Y:S02]  /*4750*/  UISETP.NE.AND.EX UP5, UPT, UR5, URZ, UPT, UP0 ;  /* 0x000000ff0500728c */ /* 0x000fe4000bfa5300 */
[----:B------:R-:W-:Y:S02]  /*4760*/  UISETP.NE.U32.AND UP6, UPT, UR26, URZ, UPT ;  /* 0x000000ff1a00728c */ /* 0x000fe4000bfc5070 */
[----:B------:R-:W-:Y:S02]  /*4770*/  UIADD3 UR48, UPT, UPT, UR20, 0x128, URZ ;  /* 0x0000012814307890 */ /* 0x000fe4000fffe0ff */
[----:B------:R-:W-:-:S02]  /*4780*/  UIADD3 UR47, UPT, UPT, UR20, 0x168, URZ ;  /* 0x00000168142f7890 */ /* 0x000fc4000fffe0ff */
[----:B------:R-:W-:Y:S02]  /*4790*/  UIADD3 UR37, UPT, UPT, UR20, 0x110, URZ ;  /* 0x0000011014257890 */ /* 0x000fe4000fffe0ff */
[----:B------:R-:W-:Y:S02]  /*47a0*/  UIADD3 UR36, UPT, UPT, UR20, 0x118, URZ ;  /* 0x0000011814247890 */ /* 0x000fe4000fffe0ff */
[----:B------:R-:W-:Y:S02]  /*47b0*/  UIADD3 UR25, UPT, UPT, UR20, 0x120, URZ ;  /* 0x0000012014197890 */ /* 0x000fe4000fffe0ff */
[----:B-1----:R-:W-:Y:S02]  /*47c0*/  UISETP.NE.AND UP0, UPT, UR39, 0x1, UPT ;  /* 0x000000012700788c */ /* 0x002fe4000bf05270 */
[----:B------:R-:W-:Y:S02]  /*47d0*/  UISETP.GE.AND UP2, UPT, UR39, 0x1, UPT ;  /* 0x000000012700788c */ /* 0x000fe4000bf46270 */
[----:B------:R-:W-:Y:S01]  /*47e0*/  UISETP.NE.AND UP0, UPT, UR17, 0x1, UPT ;  /* 0x000000011100788c */ /* 0x000fe2000bf05270 */
[----:B------:R-:W-:Y:S01]  /*47f0*/  UMOV UR55, UR7 ;  /* 0x0000000700377c82 */ /* 0x000fe20008000000 */
[----:B------:R-:W-:Y:S01]  /*4800*/  UMOV UR54, UR9 ;  /* 0x0000000900367c82 */ /* 0x000fe20008000000 */
[----:B------:R-:W-:-:S02]  /*4810*/  UISETP.NE.AND UP2, UPT, UR30, 0x1, UPT ;  /* 0x000000011e00788c */ /* 0x000fc4000bf45270 */
[----:B--2---:R-:W-:Y:S01]  /*4820*/  UISETP.NE.AND UP0, UPT, UR32, 0x1, UPT ;  /* 0x000000012000788c */ /* 0x004fe2000bf05270 */
[----:B------:R-:W1:Y:S01]  /*4830*/  LDCU UR58, c[0x0][0xaa0] ;  /* 0x00015400ff3a77ac */ /* 0x000e620008000800 */
[----:B------:R-:W-:Y:S01]  /*4840*/  UPLOP3.LUT UP4, UPT, UPT, UPT, UPT, 0x40, 0x4 ;  /* 0x000000000004789c */ /* 0x000fe20003f8e870 */
[----:B------:R-:W2:Y:S01]  /*4850*/  LDCU.64 UR18, c[0x0][0xc28] ;  /* 0x00018500ff1277ac */ /* 0x000ea20008000a00 */
[----:B------:R-:W-:Y:S02]  /*4860*/  UISETP.NE.AND.EX UP6, UPT, UR27, URZ, UPT, UP6 ;  /* 0x000000ff1b00728c */ /* 0x000fe4000bfc5360 */
[----:B------:R-:W-:Y:S02]  /*4870*/  UPRMT UR48, UR10, 0x654, UR48 ;  /* 0x000006540a307896 */ /* 0x000fe40008000030 */
[----:B------:R-:W-:Y:S02]  /*4880*/  UPRMT UR47, URZ, 0x654, UR47 ;  /* 0x00000654ff2f7896 */ /* 0x000fe4000800002f */
[----:B------:R-:W-:-:S02]  /*4890*/  UPRMT UR53, UR10, 0x654, UR37 ;  /* 0x000006540a357896 */ /* 0x000fc40008000025 */
[----:B------:R-:W-:Y:S02]  /*48a0*/  UPRMT UR50, UR10, 0x654, UR36 ;  /* 0x000006540a327896 */ /* 0x000fe40008000024 */
[----:B------:R-:W-:Y:S02]  /*48b0*/  UPRMT UR49, UR10, 0x654, UR25 ;  /* 0x000006540a317896 */ /* 0x000fe40008000019 */
[----:B------:R-:W-:Y:S02]  /*48c0*/  USHF.R.U32.HI UR55, URZ, UR29, UR55 ;  /* 0x0000001dff377299 */ /* 0x000fe40008011637 */
[----:B------:R-:W-:Y:S02]  /*48d0*/  USHF.R.U32.HI UR54, URZ, UR57, UR54 ;  /* 0x00000039ff367299 */ /* 0x000fe40008011636 */
[----:B------:R-:W-:Y:S02]  /*48e0*/  UISETP.NE.AND UP3, UPT, UR4, 0x1, UPT ;  /* 0x000000010400788c */ /* 0x000fe4000bf65270 */
[----:B------:R-:W-:-:S02]  /*48f0*/  UISETP.NE.AND UP2, UPT, UR35, 0x1, UPT ;  /* 0x000000012300788c */ /* 0x000fc4000bf45270 */
[----:B-12---:R-:W-:-:S11]  /*4900*/  UISETP.NE.AND UP0, UPT, UR42, 0x1, UPT ;  /* 0x000000012a00788c */ /* 0x006fd6000bf05270 */
.L_x_84:
[----:B------:R-:W-:Y:S04]  /*4910*/  SHF.L.U32 R2, R9, 0x1f, RZ ;  /* 0x0000001f09027819 */ /* 0x000fe800000006ff */
[----:B-1----:R-:W1:Y:S02]  /*4920*/  SYNCS.PHASECHK.TRANS64.TRYWAIT P0, [UR20+0x160], R2 ;  /* 0x00016002ff0075a7 */ /* 0x002e640008001114 */
[----:B-1----:R-:W-:Y:S05]  /*4930*/  @!P0 BRA `(.L_x_74) ;  /* 0x0000005000948947 */ /* 0x002fea0003800000 */
.L_x_187:
[----:B------:R-:W2:Y:S01]  /*4940*/  LDS.128 R4, [UR20+0x1a0] ;  /* 0x0001a014ff047984 */ /* 0x000ea20008000c00 */
[----:B------:R-:W-:Y:S01]  /*4950*/  UISETP.GE.AND UP0, UPT, UR39, 0x1, UPT ;  /* 0x000000012700788c */ /* 0x000fe2000bf06270 */
[----:B------:R-:W-:Y:S01]  /*4960*/  @!PT LDS RZ, [RZ] ;  /* 0x00000000fffff984 */ /* 0x000fe20000000800 */
[----:B------:R-:W-:Y:S01]  /*4970*/  @!PT LDS RZ, [RZ] ;  /* 0x00000000fffff984 */ /* 0x000fe20000000800 */
[----:B------:R-:W-:Y:S01]  /*4980*/  @!PT LDS RZ, [RZ] ;  /* 0x00000000fffff984 */ /* 0x000fe20000000800 */
[----:B------:R-:W-:Y:S01]  /*4990*/  @!PT LDS RZ, [RZ] ;  /* 0x00000000fffff984 */ /* 0x000fe20000000800 */
[----:B------:R3:W-:Y:S06]  /*49a0*/  MEMBAR.ALL.CTA ;  /* 0x0000000000007992 */ /* 0x0007ec0000008000 */
[----:B---3--:R-:W3:Y:S02]  /*49b0*/  FENCE.VIEW.ASYNC.S ;  /* 0x00000000000073c6 */ /* 0x008ee40000000000 */
[----:B---3--:R-:W-:Y:S01]  /*49c0*/  SYNCS.ARRIVE.TRANS64.RED.A1T0 RZ, [UR47], RZ ;  /* 0x000000ffffff79a7 */ /* 0x008fe2000810042f */
[----:B--2---:R-:W-:Y:S11]  /*49d0*/  LOP3.LUT P0, RZ, R6, 0x1, RZ, 0xc0, !PT ;  /* 0x0000000106ff7812 */ /* 0x004ff6000780c0ff */
[----:B------:R-:W-:Y:S02]  /*49e0*/  @!UPT UIADD3 URZ, UPT, UPT, URZ, URZ, URZ ;  /* 0x000000fffffff290 */ /* 0x000fe4000fffe0ff */
[----:B------:R-:W-:Y:S01]  /*49f0*/  VOTEU.ANY UP2, P0 ;  /* 0x0000000000ff7886 */ /* 0x000fe20000040100 */
[----:B------:R-:W-:Y:S11]  /*4a00*/  PLOP3.LUT P0, PT, PT, PT, UP2, 0x80, 0x8 ;  /* 0x000000000008781c */ /* 0x000ff60003f0f028 */
[----:B------:R-:W-:Y:S02]  /*4a10*/  @!UPT UIADD3 URZ, UPT, UPT, URZ, URZ, URZ ;  /* 0x000000fffffff290 */ /* 0x000fe4000fffe0ff */
[----:B-1----:R-:W-:Y:S02]  /*4a20*/  @P0 MOV R2, R4 ;  /* 0x0000000400020202 */ /* 0x002fe40000000f00 */
[----:B------:R-:W-:Y:S02]  /*4a30*/  @P0 LOP3.LUT R0, R5, 0xffff, RZ, 0xc0, !PT ;  /* 0x0000ffff05000812 */ /* 0x000fe400078ec0ff */
[----:B------:R-:W-:Y:S02]  /*4a40*/  @P0 R2UR UR5, R2 ;  /* 0x00000000020502ca */ /* 0x000fe400000e0000 */
[----:B------:R-:W-:Y:S11]  /*4a50*/  @P0 R2UR UR4, R0 ;  /* 0x00000000000402ca */ /* 0x000ff600000e0000 */
[----:B------:R-:W-:Y:S02]  /*4a60*/  @UP2 UMOV UR16, UR5 ;  /* 0x0000000500102c82 */ /* 0x000fe40008000000 */
[----:B------:R-:W-:Y:S01]  /*4a70*/  @UP2 UMOV UR15, UR4 ;  /* 0x00000004000f2c82 */ /* 0x000fe20008000000 */
[----:B------:R-:W-:Y:S05]  /*4a80*/  BRA.U !UP0, `(.L_x_75) ;  /* 0x0000000108c07547 */ /* 0x000fea000b800000 */
[----:B------:R-:W-:Y:S02]  /*4a90*/  UIMAD.WIDE.U32 UR8, UR15, UR31, URZ ;  /* 0x0000001f0f0872a5 */ /* 0x000fe4000f8e00ff */
[----:B------:R-:W-:Y:S02]  /*4aa0*/  UP2UR UR14, UPR, URZ, 0x4 ;  /* 0x00000004ff0e7883 */ /* 0x000fe40008000000 */
[----:B------:R-:W-:Y:S02]  /*4ab0*/  UISETP.NE.AND UP2, UPT, UR30, 0x1, UPT ;  /* 0x000000011e00788c */ /* 0x000fe4000bf45270 */
[----:B------:R-:W-:Y:S02]  /*4ac0*/  UIMAD.WIDE.U32 UR10, UR16, UR28, URZ ;  /* 0x0000001c100a72a5 */ /* 0x000fe4000f8e00ff */
[----:B------:R-:W-:Y:S02]  /*4ad0*/  USEL UR4, UR38, UR54, !UP2 ;  /* 0x0000003626047287 */ /* 0x000fe4000d000000 */
[----:B------:R-:W-:Y:S02]  /*4ae0*/  UISETP.NE.AND UP0, UPT, UR17, 0x1, UPT ;  /* 0x000000011100788c */ /* 0x000fe4000bf05270 */
[----:B------:R-:W-:Y:S02]  /*4af0*/  UP2UR UR21, UPR, URZ, 0x2 ;  /* 0x00000002ff157883 */ /* 0x000fe40008000000 */
[----:B------:R-:W-:Y:S02]  /*4b00*/  UISETP.NE.AND UP1, UPT, UR39, 0x1, UPT ;  /* 0x000000012700788c */ /* 0x000fe4000bf25270 */
[----:B------:R-:W-:Y:S02]  /*4b10*/  UIMAD.WIDE.U32 UR12, UR4, UR18, URZ ;  /* 0x00000012040c72a5 */ /* 0x000fe4000f8e00ff */
[----:B------:R-:W-:Y:S01]  /*4b20*/  USEL UR7, UR44, UR55, !UP0 ;  /* 0x000000372c077287 */ /* 0x000fe2000c000000 */
[----:B------:R-:W-:Y:S02]  /*4b30*/  UMOV UR5, UR9 ;  /* 0x0000000900057c82 */ /* 0x000fe40008000000 */
[----:B------:R-:W-:Y:S02]  /*4b40*/  USHF.R.U32.HI UR6, URZ, UR57, UR5 ;  /* 0x00000039ff067299 */ /* 0x000fe40008011605 */
[----:B------:R-:W-:Y:S02]  /*4b50*/  UIMAD.WIDE.U32 UR22, UR7, UR18, URZ ;  /* 0x00000012071672a5 */ /* 0x000fe4000f8e00ff */
[----:B------:R-:W-:Y:S02]  /*4b60*/  USEL UR6, UR15, UR6, !UP2 ;  /* 0x000000060f067287 */ /* 0x000fe4000d000000 */
[----:B------:R-:W-:Y:S01]  /*4b70*/  UISETP.NE.AND UP2, UPT, UR14, URZ, UPT ;  /* 0x000000ff0e00728c */ /* 0x000fe2000bf45270 */
[----:B------:R-:W-:Y:S01]  /*4b80*/  UMOV UR5, UR11 ;  /* 0x0000000b00057c82 */ /* 0x000fe20008000000 */
[----:B------:R-:W-:Y:S02]  /*4b90*/  UIMAD.WIDE.U32 UR10, UR6, UR18, URZ ;  /* 0x00000012060a72a5 */ /* 0x000fe4000f8e00ff */
[----:B------:R-:W-:Y:S03]  /*4ba0*/  USHF.R.U32.HI UR8, URZ, UR29, UR5 ;  /* 0x0000001dff087299 */ /* 0x000fe60008011605 */
[----:B------:R-:W-:Y:S02]  /*4bb0*/  UMOV UR5, UR13 ;  /* 0x0000000d00057c82 */ /* 0x000fe40008000000 */
[----:B------:R-:W-:Y:S03]  /*4bc0*/  @UP1 USHF.R.U32.HI UR4, URZ, UR19, UR5 ;  /* 0x00000013ff041299 */ /* 0x000fe60008011605 */
[----:B------:R-:W-:Y:S01]  /*4bd0*/  UMOV UR5, UR23 ;  /* 0x0000001700057c82 */ /* 0x000fe20008000000 */
[----:B------:R-:W-:Y:S02]  /*4be0*/  UIMAD UR4, UR39, UR4, URZ ;  /* 0x00000004270472a4 */ /* 0x000fe4000f8e02ff */
[----:B------:R-:W-:Y:S02]  /*4bf0*/  @UP1 USHF.R.U32.HI UR7, URZ, UR19, UR5 ;  /* 0x00000013ff071299 */ /* 0x000fe40008011605 */
[----:B------:R-:W-:Y:S02]  /*4c00*/  USEL UR5, UR16, UR8, !UP0 ;  /* 0x0000000810057287 */ /* 0x000fe4000c000000 */
[----:B------:R-:W-:Y:S02]  /*4c10*/  UIMAD UR8, UR39, UR7, URZ ;  /* 0x00000007270872a4 */ /* 0x000fe4000f8e02ff */
[----:B------:R-:W-:Y:S03]  /*4c20*/  UISETP.GE.AND UP0, UPT, UR6, UR4, UPT ;  /* 0x000000040600728c */ /* 0x000fe6000bf06270 */
[----:B------:R-:W-:Y:S01]  /*4c30*/  UMOV UR4, UR11 ;  /* 0x0000000b00047c82 */ /* 0x000fe20008000000 */
[----:B------:R-:W-:Y:S02]  /*4c40*/  UISETP.GE.OR UP0, UPT, UR5, UR8, UP0 ;  /* 0x000000080500728c */ /* 0x000fe40008706670 */
[----:B------:R-:W-:Y:S02]  /*4c50*/  USHF.R.U32.HI UR4, URZ, UR19, UR4 ;  /* 0x00000013ff047299 */ /* 0x000fe40008011604 */
[----:B------:R-:W-:Y:S02]  /*4c60*/  UIMAD.WIDE.U32 UR8, UR5, UR18, URZ ;  /* 0x00000012050872a5 */ /* 0x000fe4000f8e00ff */
[----:B------:R-:W-:Y:S04]  /*4c70*/  USEL UR10, UR6, UR4, !UP1 ;  /* 0x00000004060a7287 */ /* 0x000fe8000c800000 */
[----:B------:R-:W-:Y:S01]  /*4c80*/  UIADD3 UR11, UPT, UPT, -UR10, URZ, URZ ;  /* 0x000000ff0a0b7290 */ /* 0x000fe2000fffe1ff */
[----:B------:R-:W-:Y:S02]  /*4c90*/  @!UP0 UMOV UR4, UR9 ;  /* 0x0000000900048c82 */ /* 0x000fe40008000000 */
[----:B------:R-:W-:Y:S02]  /*4ca0*/  @!UP0 USHF.R.U32.HI UR4, URZ, UR19, UR4 ;  /* 0x00000013ff048299 */ /* 0x000fe40008011604 */
[----:B------:R-:W-:Y:S02]  /*4cb0*/  UIMAD UR8, UR39, UR11, UR6 ;  /* 0x0000000b270872a4 */ /* 0x000fe4000f8e0206 */
[----:B------:R-:W-:Y:S02]  /*4cc0*/  @!UP0 USEL UR4, UR5, UR4, !UP1 ;  /* 0x0000000405048287 */ /* 0x000fe4000c800000 */
[----:B------:R-:W-:Y:S02]  /*4cd0*/  UISETP.NE.AND UP1, UPT, UR21, URZ, UPT ;  /* 0x000000ff1500728c */ /* 0x000fe4000bf25270 */
[----:B------:R-:W-:Y:S02]  /*4ce0*/  @!UP0 UIMAD UR8, UR7, UR8, UR4 ;  /* 0x00000008070882a4 */ /* 0x000fe4000f8e0204 */
[----:B------:R-:W-:Y:S02]  /*4cf0*/  @!UP0 UIADD3 UR9, UPT, UPT, UR10, -UR4, URZ ;  /* 0x800000040a098290 */ /* 0x000fe4000fffe0ff */
[----:B------:R-:W-:Y:S02]  /*4d00*/  UIADD3 UR4, UPT, UPT, -UR5, URZ, URZ ;  /* 0x000000ff05047290 */ /* 0x000fe4000fffe1ff */
[----:B------:R-:W-:Y:S02]  /*4d10*/  UIADD3 UR7, UPT, UPT, -UR6, URZ, URZ ;  /* 0x000000ff06077290 */ /* 0x000fe4000fffe1ff */
[----:B------:R-:W-:Y:S02]  /*4d20*/  @!UP0 UIMAD UR6, UR9, UR39, UR5 ;  /* 0x00000027090682a4 */ /* 0x000fe4000f8e0205 */
[----:B------:R-:W-:Y:S02]  /*4d30*/  UIMAD UR16, UR17, UR4, UR16 ;  /* 0x00000004111072a4 */ /* 0x000fe4000f8e0210 */
[----:B------:R-:W-:Y:S01]  /*4d40*/  UIMAD UR15, UR30, UR7, UR15 ;  /* 0x000000071e0f72a4 */ /* 0x000fe2000f8e020f */
[----:B------:R-:W-:Y:S02]  /*4d50*/  @!UP0 UMOV UR5, UR8 ;  /* 0x0000000800058c82 */ /* 0x000fe40008000000 */
[----:B------:R-:W-:Y:S02]  /*4d60*/  UIMAD UR16, UR5, UR17, UR16 ;  /* 0x00000011051072a4 */ /* 0x000fe4000f8e0210 */
[----:B------:R-:W-:Y:S11]  /*4d70*/  UIMAD UR15, UR6, UR30, UR15 ;  /* 0x0000001e060f72a4 */ /* 0x000ff6000f8e020f */
[----:B------:R-:W-:Y:S01]  /*4d80*/  @!UPT UIADD3 URZ, UPT, UPT, URZ, URZ, URZ ;  /* 0x000000fffffff290 */ /* 0x000fe2000fffe0ff */
.L_x_75:
[----:B------:R-:W1:Y:S01]  /*4d90*/  @!UP3 LDCU.128 UR8, c[0x0][0xc10] ;  /* 0x00018200ff08b7ac */ /* 0x000e620008000c00 */
[----:B------:R-:W-:Y:S02]  /*4da0*/  ISETP.NE.U32.AND P1, PT, RZ, UR26, PT ;  /* 0x0000001aff007c0c */ /* 0x000fe4000bf25070 */
[----:B------:R-:W-:Y:S02]  /*4db0*/  SHF.L.U32 R8, R10, 0x1f, RZ ;  /* 0x0000001f0a087819 */ /* 0x000fe400000006ff */
[----:B------:R-:W-:Y:S01]  /*4dc0*/  ISETP.NE.AND.EX P1, PT, RZ, UR27, PT, P1 ;  /* 0x0000001bff007c0c */ /* 0x000fe2000bf25310 */
[----:B------:R-:W2:Y:S01]  /*4dd0*/  @!UP3 LDCU UR5, c[0x0][0xc0c] ;  /* 0x00018180ff05b7ac */ /* 0x000ea20008000800 */
[----:B-1----:R-:W-:Y:S07]  /*4de0*/  UIMAD.WIDE.U32 UR6, UR16, UR8, URZ ;  /* 0x00000008100672a5 */ /* 0x002fee000f8e00ff */
[----:B------:R-:W-:Y:S01]  /*4df0*/  @!UP3 UMOV UR4, UR7 ;  /* 0x000000070004bc82 */ /* 0x000fe20008000000 */
[----:B--2---:R-:W-:Y:S02]  /*4e00*/  @!UP3 UISETP.NE.AND UP0, UPT, UR5, 0x1, UPT ;  /* 0x000000010500b88c */ /* 0x004fe4000bf05270 */
[----:B------:R-:W-:Y:S02]  /*4e10*/  @!UP3 USHF.R.U32.HI UR4, URZ, UR9, UR4 ;  /* 0x00000009ff04b299 */ /* 0x000fe40008011604 */
[----:B------:R-:W-:Y:S02]  /*4e20*/  UIMAD.WIDE.U32 UR6, UR15, UR11, URZ ;  /* 0x0000000b0f0672a5 */ /* 0x000fe4000f8e00ff */
[----:B------:R-:W-:Y:S02]  /*4e30*/  @!UP3 USEL UR8, UR16, UR4, !UP0 ;  /* 0x000000041008b287 */ /* 0x000fe4000c000000 */
[----:B------:R-:W-:Y:S03]  /*4e40*/  @!UP3 UISETP.NE.AND UP0, UPT, UR10, 0x1, UPT ;  /* 0x000000010a00b88c */ /* 0x000fe6000bf05270 */
[----:B------:R-:W-:Y:S01]  /*4e50*/  @!UP3 UMOV UR6, UR7 ;  /* 0x000000070006bc82 */ /* 0x000fe20008000000 */
[----:B------:R-:W-:Y:S01]  /*4e60*/  USHF.L.U32 UR7, UR24, 0x7, URZ ;  /* 0x0000000718077899 */ /* 0x000fe200080006ff */
[----:B------:R-:W1:Y:S02]  /*4e70*/  @!UP3 LDCU UR4, c[0x0][0xc20] ;  /* 0x00018400ff04b7ac */ /* 0x000e640008000800 */
[----:B-1----:R-:W-:Y:S04]  /*4e80*/  @!UP3 USHF.R.U32.HI UR6, URZ, UR4, UR6 ;  /* 0x00000004ff06b299 */ /* 0x002fe80008011606 */
[----:B------:R-:W-:Y:S04]  /*4e90*/  @!UP3 USEL UR6, UR15, UR6, !UP0 ;  /* 0x000000060f06b287 */ /* 0x000fe8000c000000 */
[----:B------:R-:W-:Y:S02]  /*4ea0*/  @!UP3 UIADD3 UR4, UPT, UPT, -UR8, UR6, URZ ;  /* 0x000000060804b290 */ /* 0x000fe4000fffe1ff */
[----:B------:R-:W-:Y:S02]  /*4eb0*/  @!UP3 UIADD3 UR6, UPT, UPT, UR8, -UR6, URZ ;  /* 0x800000060806b290 */ /* 0x000fe4000fffe0ff */
[----:B------:R-:W-:Y:S02]  /*4ec0*/  @!UP3 UIMAD UR16, UR4, UR5, UR16 ;  /* 0x000000050410b2a4 */ /* 0x000fe4000f8e0210 */
[----:B------:R-:W-:Y:S01]  /*4ed0*/  @!UP3 UIMAD UR15, UR6, UR10, UR15 ;  /* 0x0000000a060fb2a4 */ /* 0x000fe2000f8e020f */
[----:B------:R-:W-:Y:S11]  /*4ee0*/  BRA.U UP4, `(.L_x_76) ;  /* 0x0000000104107547 */ /* 0x000ff6000b800000 */
[----:B------:R-:W-:Y:S04]  /*4ef0*/  MOV R2, UR56 ;  /* 0x0000003800027c02 */ /* 0x000fe80008000f00 */
[----:B------:R-:W-:Y:S04]  /*4f00*/  SHF.L.U32 R2, R2, 0x1f, RZ ;  /* 0x0000001f02027819 */ /* 0x000fe800000006ff */
[----:B------:R-:W1:Y:S02]  /*4f10*/  SYNCS.PHASECHK.TRANS64.TRYWAIT P2, [UR20+0x158], R2 ;  /* 0x00015802ff0075a7 */ /* 0x000e640008041114 */
[----:B-1----:R-:W-:Y:S05]  /*4f20*/  @!P2 BRA `(.L_x_77) ;  /* 0x0000004c0030a947 */ /* 0x002fea0003800000 */
.L_x_76:
[----:B------:R-:W-:Y:S05]  /*4f30*/  BRA.U !UP6, `(.L_x_78) ;  /* 0x000000010e387547 */ /* 0x000fea000b800000 */
[----:B------:R-:W-:Y:S01]  /*4f40*/  UPLOP3.LUT UP1, UPT, UPT, UPT, UP5, 0x80, 0x8 ;  /* 0x000000000008789c */ /* 0x000fe20003f2f050 */
[----:B-1----:R-:W-:Y:S01]  /*4f50*/  HFMA2 R0, -RZ, RZ, 0, 5.9604644775390625e-08 ;  /* 0x00000001ff007431 */ /* 0x002fe200000001ff */
[----:B------:R-:W1:Y:S01]  /*4f60*/  LDCU.64 UR8, c[0x0][0x358] ;  /* 0x00006b00ff0877ac */ /* 0x000e620008000a00 */
[----:B------:R-:W-:Y:S03]  /*4f70*/  IMAD.MOV.U32 R51, RZ, RZ, 0x1 ;  /* 0x00000001ff337424 */ /* 0x000fe600078e00ff */
[----:B------:R-:W-:Y:S05]  /*4f80*/  PLOP3.LUT P2, PT, PT, PT, UP1, 0x80, 0x8 ;  /* 0x000000000008781c */ /* 0x000fea0003f4f018 */
[----:B------:R-:W2:Y:S01]  /*4f90*/  @UP1 LDCU.64 UR4, c[0x0][0x988] ;  /* 0x00013100ff0417ac */ /* 0x000ea20008000a00 */
[----:B------:R-:W-:Y:S07]  /*4fa0*/  @UP1 UIMAD UR6, UR52, UR26, URZ ;  /* 0x0000001a340612a4 */ /* 0x000fee000f8e02ff */
[----:B------:R-:W-:Y:S01]  /*4fb0*/  @!P2 PRMT R51, R0, 0x7610, R51 ;  /* 0x000076100033a816 */ /* 0x000fe20000000033 */
[----:B--2---:R-:W-:Y:S06]  /*4fc0*/  @UP1 UIMAD.WIDE UR4, UR6, 0x4, UR4 ;  /* 0x00000004060418a5 */ /* 0x004fec000f8e0204 */
[----:B------:R-:W-:Y:S01]  /*4fd0*/  IMAD.U32 R14, RZ, RZ, UR4 ;  /* 0x00000004ff0e7e24 */ /* 0x000fe2000f8e00ff */
[----:B------:R-:W-:Y:S04]  /*4fe0*/  MOV R15, UR5 ;  /* 0x00000005000f7c02 */ /* 0x000fe80008000f00 */
[----:B------:R-:W2:Y:S01]  /*4ff0*/  @!UP1 LDCU UR4, c[0x0][0x980] ;  /* 0x00013000ff0497ac */ /* 0x000ea20008000800 */
[----:B-1---5:R3:W5:Y:S02]  /*5000*/  @P2 LDG.E R27, desc[UR8][R14.64] ;  /* 0x000000080e1b2981 */ /* 0x022764000c1e1900 */
[----:B--23--:R-:W-:Y:S07]  /*5010*/  @!P2 IMAD.U32 R27, RZ, RZ, UR4 ;  /* 0x00000004ff1bae24 */ /* 0x00cfee000f8e00ff */
.L_x_78:
[----:B-----5:R-:W-:Y:S01]  /*5020*/  @!P1 FSETP.EQ.AND P3, PT, R27, RZ, PT ;  /* 0x000000ff1b00920b */ /* 0x020fe20003f62000 */
[----:B------:R-:W-:Y:S01]  /*5030*/  @!UPT UIADD3 URZ, UPT, UPT, URZ, URZ, URZ ;  /* 0x000000fffffff290 */ /* 0x000fe2000fffe0ff */
[----:B------:R-:W-:Y:S11]  /*5040*/  @!P1 BRA `(.L_x_79) ;  /* 0x0000000000149947 */ /* 0x000ff60003800000 */
[----:B------:R-:W-:Y:S02]  /*5050*/  LOP3.LUT P1, RZ, R51, 0xff, RZ, 0xc0, !PT ;  /* 0x000000ff33ff7812 */ /* 0x000fe4000782c0ff */
[----:B------:R-:W-:Y:S04]  /*5060*/  PLOP3.LUT P3, PT, PT, PT, UP1, 0x80, 0x8 ;  /* 0x000000000008781c */ /* 0x000fe80003f6f018 */
[----:B------:R-:W-:Y:S07]  /*5070*/  PLOP3.LUT P3, PT, P3, PT, PT, 0x8, 0x80 ;  /* 0x000000000080781c */ /* 0x000fee0001f6e170 */
[----:B------:R-:W-:Y:S11]  /*5080*/  @P1 FSETP.EQ.AND P3, PT, R27, RZ, PT ;  /* 0x000000ff1b00120b */ /* 0x000ff60003f62000 */
[----:B------:R-:W-:Y:S02]  /*5090*/  @!UPT UIADD3 URZ, UPT, UPT, URZ, URZ, URZ ;  /* 0x000000fffffff290 */ /* 0x000fe4000fffe0ff */
.L_x_79:
[----:B------:R-:W-:Y:S01]  /*50a0*/  USHF.L.U32 UR11, UR51, 0x6, URZ ;  /* 0x00000006330b7899 */ /* 0x000fe200080006ff */
[----:B------:R-:W2:Y:S01]  /*50b0*/  SYNCS.PHASECHK.TRANS64.TRYWAIT P1, [UR20+0x130], R8 ;  /* 0x00013008ff0075a7 */ /* 0x000ea20008021114 */
[----:B------:R-:W-:Y:S02]  /*50c0*/  UISETP.NE.AND UP0, UPT, UR32, 0x1, UPT ;  /* 0x000000012000788c */ /* 0x000fe4000bf05270 */
[----:B------:R-:W-:Y:S01]  /*50d0*/  UIMAD.WIDE.U32 UR4, UR11, UR33, URZ ;  /* 0x000000210b0472a5 */ /* 0x000fe2000f8e00ff */
[----:B------:R-:W-:Y:S04]  /*50e0*/  ELECT P2, URZ, PT ;  /* 0x0000000000ff782f */ /* 0x000fe80003840000 */
[----:B------:R-:W-:Y:S02]  /*50f0*/  PLOP3.LUT P2, PT, P3, P2, PT, 0xf2, 0x2f ;  /* 0x00000000002f781c */ /* 0x000fe40001f45e72 */
[----:B------:R-:W-:Y:S02]  /*5100*/  UMOV UR4, UR5 ;  /* 0x0000000500047c82 */ /* 0x000fe40008000000 */
[----:B------:R-:W-:Y:S04]  /*5110*/  USHF.R.U32.HI UR4, URZ, UR34, UR4 ;  /* 0x00000022ff047299 */ /* 0x000fe80008011604 */
[----:B------:R-:W-:Y:S02]  /*5120*/  USEL UR12, UR11, UR4, !UP0 ;  /* 0x000000040b0c7287 */ /* 0x000fe4000c000000 */
[----:B------:R-:W-:Y:S02]  /*5130*/  UISETP.NE.AND UP0, UPT, UR35, 0x1, UPT ;  /* 0x000000012300788c */ /* 0x000fe4000bf05270 */
[----:B------:R-:W-:Y:S02]  /*5140*/  UIMAD.WIDE.U32 UR4, UR12, UR40, URZ ;  /* 0x000000280c0472a5 */ /* 0x000fe4000f8e00ff */
[----:B------:R-:W-:Y:S01]  /*5150*/  UIADD3 UR6, UPT, UPT, -UR12, URZ, URZ ;  /* 0x000000ff0c067290 */ /* 0x000fe2000fffe1ff */
[----:B-1----:R-:W-:Y:S03]  /*5160*/  @!P2 IMAD.MOV.U32 R0, RZ, 0x20, RZ ;  /* 0x00000020ff00a824 */ /* 0x002fe600078e00ff */
[----:B------:R-:W-:Y:S01]  /*5170*/  UIMAD UR11, UR32, UR6, UR11 ;  /* 0x00000006200b72a4 */ /* 0x000fe2000f8e020b */
[----:B------:R-:W-:Y:S01]  /*5180*/  @!P2 IMAD.MOV.U32 R0, RZ, 0x400, R0 ;  /* 0x00000400ff00a824 */ /* 0x000fe200078e0000 */
[----:B------:R-:W-:Y:S02]  /*5190*/  UMOV UR4, UR5 ;  /* 0x0000000500047c82 */ /* 0x000fe40008000000 */
[----:B------:R-:W-:Y:S04]  /*51a0*/  USHF.R.U32.HI UR4, URZ, UR41, UR4 ;  /* 0x00000029ff047299 */ /* 0x000fe80008011604 */
[----:B------:R-:W-:Y:S02]  /*51b0*/  USEL UR13, UR12, UR4, !UP0 ;  /* 0x000000040c0d7287 */ /* 0x000fe4000c000000 */
[----:B------:R-:W-:Y:S02]  /*51c0*/  UISETP.NE.AND UP0, UPT, UR42, 0x1, UPT ;  /* 0x000000012a00788c */ /* 0x000fe4000bf05270 */
[----:B------:R-:W-:Y:S07]  /*51d0*/  UIMAD.WIDE.U32 UR4, UR13, UR43, URZ ;  /* 0x0000002b0d0472a5 */ /* 0x000fee000f8e00ff */
[----:B------:R-:W-:Y:S02]  /*51e0*/  UMOV UR4, UR5 ;  /* 0x0000000500047c82 */ /* 0x000fe40008000000 */
[----:B------:R-:W-:Y:S04]  /*51f0*/  USHF.R.U32.HI UR4, URZ, UR58, UR4 ;  /* 0x0000003aff047299 */ /* 0x000fe80008011604 */
[----:B------:R-:W-:Y:S02]  /*5200*/  USEL UR14, UR13, UR4, !UP0 ;  /* 0x000000040d0e7287 */ /* 0x000fe4000c000000 */
[----:B------:R-:W-:Y:S02]  /*5210*/  UIADD3 UR4, UPT, UPT, -UR13, URZ, URZ ;  /* 0x000000ff0d047290 */ /* 0x000fe4000fffe1ff */
[----:B------:R-:W-:Y:S02]  /*5220*/  UIADD3 UR5, UPT, UPT, -UR14, URZ, URZ ;  /* 0x000000ff0e057290 */ /* 0x000fe4000fffe1ff */
[----:B------:R-:W-:Y:S02]  /*5230*/  UIMAD UR12, UR35, UR4, UR12 ;  /* 0x00000004230c72a4 */ /* 0x000fe4000f8e020c */
[----:B------:R-:W-:Y:S01]  /*5240*/  UIMAD UR13, UR42, UR5, UR13 ;  /* 0x000000052a0d72a4 */ /* 0x000fe2000f8e020d */
[----:B--2---:R-:W-:Y:S11]  /*5250*/  @!P1 BRA `(.L_x_80) ;  /* 0x00000048007c9947 */ /* 0x004ff60003800000 */
.L_x_190:
[----:B------:R-:W-:Y:S01]  /*5260*/  @!P2 R2UR UR4, R0 ;  /* 0x000000000004a2ca */ /* 0x000fe200000e0000 */
[----:B------:R-:W-:Y:S01]  /*5270*/  VOTEU.ALL UP0, P2 ;  /* 0x0000000000ff7886 */ /* 0x000fe20001000000 */
[----:B-1----:R-:W-:Y:S04]  /*5280*/  @!P2 IADD3 R2, P1, PT, R12, 0x680, RZ ;  /* 0x000006800c02a810 */ /* 0x002fe80007f3e0ff */
[----:B------:R-:W-:Y:S01]  /*5290*/  @!P2 R2UR UR5, R2 ;  /* 0x000000000205a2ca */ /* 0x000fe200000e0000 */
[----:B------:R-:W-:Y:S01]  /*52a0*/  @!P2 IMAD.X R0, RZ, RZ, R13, P1 ;  /* 0x000000ffff00a224 */ /* 0x000fe200008e060d */
[----:B------:R-:W-:Y:S05]  /*52b0*/  @!UP0 UIADD3 UR8, UPT, UPT, UR20, 0x200, URZ ;  /* 0x0000020014088890 */ /* 0x000fea000fffe0ff */
[----:B------:R-:W-:Y:S01]  /*52c0*/  @!UP0 UPRMT UR6, UR4, 0x5410, URZ ;  /* 0x0000541004068896 */ /* 0x000fe200080000ff */
[----:B------:R-:W-:Y:S01]  /*52d0*/  @!P2 R2UR UR4, R0 ;  /* 0x000000000004a2ca */ /* 0x000fe200000e0000 */
[----:B------:R-:W-:Y:S01]  /*52e0*/  VOTEU.ALL UP0, P2 ;  /* 0x0000000000ff7886 */ /* 0x000fe20001000000 */
[----:B------:R-:W-:Y:S03]  /*52f0*/  @!P2 IMAD.MOV.U32 R0, RZ, RZ, 0x1000 ;  /* 0x00001000ff00a424 */ /* 0x000fe600078e00ff */
[----:B------:R-:W-:Y:S01]  /*5300*/  IMAD.U32 R14, RZ, RZ, UR5 ;  /* 0x00000005ff0e7e24 */ /* 0x000fe2000f8e00ff */
[----:B------:R-:W-:Y:S01]  /*5310*/  @!UP0 UMOV UR9, UR37 ;  /* 0x0000002500098c82 */ /* 0x000fe20008000000 */
[----:B------:R-:W-:Y:S06]  /*5320*/  @!UP0 UMOV UR10, UR7 ;  /* 0x00000007000a8c82 */ /* 0x000fec0008000000 */
[----:B------:R-:W-:Y:S01]  /*5330*/  IMAD.U32 R15, RZ, RZ, UR4 ;  /* 0x00000004ff0f7e24 */ /* 0x000fe2000f8e00ff */
[----:B------:R-:W-:Y:S04]  /*5340*/  @!P2 R2UR UR4, R14 ;  /* 0x000000000e04a2ca */ /* 0x000fe800000e0000 */
[----:B------:R-:W-:Y:S11]  /*5350*/  @!P2 R2UR UR5, R15 ;  /* 0x000000000f05a2ca */ /* 0x000ff600000e0000 */
[----:B------:R-:W-:Y:S02]  /*5360*/  @!UPT UIADD3 URZ, UPT, UPT, URZ, URZ, URZ ;  /* 0x000000fffffff290 */ /* 0x000fe4000fffe0ff */
[----:B------:R1:W-:Y:S01]  /*5370*/  @!UP0 UTMALDG.5D.IM2COL [UR8], [UR4], UR6 ;  /* 0x00000008040083b4 */ /* 0x0003e20008060006 */
[----:B------:R2:W-:Y:S01]  /*5380*/  @!P2 SYNCS.ARRIVE.TRANS64.RED.A0TR RZ, [UR20+0x110], R0 ;  /* 0x00011000ffffa9a7 */ /* 0x0005e20008300414 */
[----:B------:R-:W-:Y:S01]  /*5390*/  SYNCS.ARRIVE.TRANS64.RED.A1T0 RZ, [UR53], RZ ;  /* 0x000000ffffff79a7 */ /* 0x000fe20008100435 */
[----:B--2---:R-:W-:Y:S01]  /*53a0*/  @!P2 IMAD.MOV.U32 R0, RZ, 0x20, RZ ;  /* 0x00000020ff00a824 */ /* 0x004fe200078e00ff */
[----:B------:R-:W2:Y:S03]  /*53b0*/  SYNCS.PHASECHK.TRANS64.TRYWAIT P1, [UR20+0x138], R8 ;  /* 0x00013808ff0075a7 */ /* 0x000ea60008021114 */
[----:B------:R-:W-:Y:S01]  /*53c0*/  @!P2 IMAD.MOV.U32 R0, RZ, 0x400, R0 ;  /* 0x00000400ff00a824 */ /* 0x000fe200078e0000 */
[----:B-12---:R-:W-:Y:S06]  /*53d0*/  @!P1 BRA `(.L_x_81) ;  /* 0x0000004800349947 */ /* 0x006fec0003800000 */
.L_x_192:
[----:B------:R-:W-:Y:S01]  /*53e0*/  @!P2 R2UR UR4, R0 ;  /* 0x000000000004a2ca */ /* 0x000fe200000e0000 */
[----:B------:R-:W-:Y:S01]  /*53f0*/  VOTEU.ALL UP0, P2 ;  /* 0x0000000000ff7886 */ /* 0x000fe20001000000 */
[----:B-1----:R-:W-:Y:S04]  /*5400*/  @!P2 IADD3 R2, P1, PT, R12, 0x680, RZ ;  /* 0x000006800c02a810 */ /* 0x002fe80007f3e0ff */
[----:B------:R-:W-:Y:S01]  /*5410*/  @!P2 R2UR UR5, R2 ;  /* 0x000000000205a2ca */ /* 0x000fe200000e0000 */
[----:B------:R-:W-:Y:S01]  /*5420*/  @!P2 IMAD.X R0, RZ, RZ, R13, P1 ;  /* 0x000000ffff00a224 */ /* 0x000fe200008e060d */
[----:B------:R-:W-:Y:S02]  /*5430*/  @!UP0 UIADD3 UR10, UPT, UPT, UR7, 0x20, URZ ;  /* 0x00000020070a8890 */ /* 0x000fe4000fffe0ff */
[----:B------:R-:W-:Y:S03]  /*5440*/  @!UP0 UIADD3 UR8, UPT, UPT, UR20, 0x1200, URZ ;  /* 0x0000120014088890 */ /* 0x000fe6000fffe0ff */
[----:B------:R-:W-:Y:S01]  /*5450*/  @!UP0 UPRMT UR6, UR4, 0x5410, URZ ;  /* 0x0000541004068896 */ /* 0x000fe200080000ff */
[----:B------:R-:W-:Y:S01]  /*5460*/  @!P2 R2UR UR4, R0 ;  /* 0x000000000004a2ca */ /* 0x000fe200000e0000 */
[----:B------:R-:W-:Y:S01]  /*5470*/  VOTEU.ALL UP0, P2 ;  /* 0x0000000000ff7886 */ /* 0x000fe20001000000 */
[----:B------:R-:W-:Y:S03]  /*5480*/  @!P2 IMAD.MOV.U32 R0, RZ, RZ, 0x1000 ;  /* 0x00001000ff00a424 */ /* 0x000fe600078e00ff */
[----:B------:R-:W-:Y:S01]  /*5490*/  IMAD.U32 R14, RZ, RZ, UR5 ;  /* 0x00000005ff0e7e24 */ /* 0x000fe2000f8e00ff */
[----:B------:R-:W-:Y:S07]  /*54a0*/  @!UP0 UMOV UR9, UR36 ;  /* 0x0000002400098c82 */ /* 0x000fee0008000000 */
        /* <DEDUP_REMOVED lines=11> */
.L_x_194:
[----:B------:R-:W-:Y:S01]  /*5560*/  @!P2 R2UR UR4, R0 ;  /* 0x000000000004a2ca */ /* 0x000fe200000e0000 */
[----:B------:R-:W-:Y:S01]  /*5570*/  VOTEU.ALL UP0, P2 ;  /* 0x0000000000ff7886 */ /* 0x000fe20001000000 */
[----:B-1----:R-:W-:Y:S02]  /*5580*/  @!P2 IADD3 R2, P1, PT, R12, 0x680, RZ ;  /* 0x000006800c02a810 */ /* 0x002fe40007f3e0ff */
[----:B------:R-:W-:Y:S02]  /*5590*/  @P0 SHF.R.U32.HI R4, RZ, 0x10, R5 ;  /* 0x00000010ff040819 */ /* 0x000fe40000011605 */
[----:B------:R-:W-:Y:S01]  /*55a0*/  @!P2 R2UR UR5, R2 ;  /* 0x000000000205a2ca */ /* 0x000fe200000e0000 */
[----:B------:R-:W-:Y:S01]  /*55b0*/  @!P2 IMAD.X R0, RZ, RZ, R13, P1 ;  /* 0x000000ffff00a224 */ /* 0x000fe200008e060d */
[----:B------:R-:W-:Y:S01]  /*55c0*/  @!UP0 UIADD3 UR10, UPT, UPT, UR7, 0x40, URZ ;  /* 0x00000040070a8890 */ /* 0x000fe2000fffe0ff */
[----:B------:R-:W-:Y:S01]  /*55d0*/  @P0 R2UR UR52, R4 ;  /* 0x00000000043402ca */ /* 0x000fe200000e0000 */
        /* <DEDUP_REMOVED lines=14> */
[----:B------:R-:W2:Y:S02]  /*56c0*/  SYNCS.PHASECHK.TRANS64.TRYWAIT P1, [UR20+0x148], R8 ;  /* 0x00014808ff0075a7 */ /* 0x000ea40008021114 */
[----:B-12---:R-:W-:Y:S05]  /*56d0*/  @!P1 BRA `(.L_x_83) ;  /* 0x0000004400a49947 */ /* 0x006fea0003800000 */
.L_x_196:
[----:B-1----:R-:W-:Y:S01]  /*56e0*/  @!P2 IMAD.MOV.U32 R0, RZ, 0x20, RZ ;  /* 0x00000020ff00a824 */ /* 0x002fe200078e00ff */
[----:B------:R-:W-:Y:S01]  /*56f0*/  @!P2 IADD3 R2, P0, PT, R12, 0x680, RZ ;  /* 0x000006800c02a810 */ /* 0x000fe20007f1e0ff */
[----:B------:R-:W-:Y:S01]  /*5700*/  VOTEU.ALL UP0, P2 ;  /* 0x0000000000ff7886 */ /* 0x000fe20001000000 */
[----:B------:R-:W-:Y:S01]  /*5710*/  LOP3.LUT R10, R10, 0x1, RZ, 0x3c, !PT ;  /* 0x000000010a0a7812 */ /* 0x000fe200078e3cff */
[----:B------:R-:W-:Y:S01]  /*5720*/  @!P2 IMAD.MOV.U32 R0, RZ, 0x400, R0 ;  /* 0x00000400ff00a824 */ /* 0x000fe200078e0000 */
[----:B------:R-:W-:Y:S01]  /*5730*/  @!P2 R2UR UR5, R2 ;  /* 0x000000000205a2ca */ /* 0x000fe200000e0000 */
[----:B------:R-:W-:Y:S01]  /*5740*/  UIADD3 UR24, UPT, UPT, UR15, UR46, URZ ;  /* 0x0000002e0f187290 */ /* 0x000fe2000fffe0ff */
[----:B------:R-:W-:Y:S01]  /*5750*/  LOP3.LUT R9, R9, 0x1, RZ, 0x3c, !PT ;  /* 0x0000000109097812 */ /* 0x000fe200078e3cff */
[----:B------:R-:W-:Y:S01]  /*5760*/  @!UP0 UIADD3 UR8, UPT, UPT, UR20, 0x3200, URZ ;  /* 0x0000320014088890 */ /* 0x000fe2000fffe0ff */
[----:B------:R-:W-:Y:S01]  /*5770*/  @!P2 R2UR UR4, R0 ;  /* 0x000000000004a2ca */ /* 0x000fe200000e0000 */
[----:B------:R-:W-:Y:S01]  /*5780*/  @!P2 IMAD.X R0, RZ, RZ, R13, P0 ;  /* 0x000000ffff00a224 */ /* 0x000fe200000e060d */
[----:B------:R-:W-:Y:S02]  /*5790*/  @!UP0 UIADD3 UR10, UPT, UPT, UR7, 0x60, URZ ;  /* 0x00000060070a8890 */ /* 0x000fe4000fffe0ff */
[----:B------:R-:W-:Y:S02]  /*57a0*/  @!UP0 UIADD3 UR9, UPT, UPT, UR20, 0x128, URZ ;  /* 0x0000012814098890 */ /* 0x000fe4000fffe0ff */
[----:B------:R-:W-:Y:S02]  /*57b0*/  UIADD3 UR51, UPT, UPT, UR16, UR45, URZ ;  /* 0x0000002d10337290 */ /* 0x000fe4000fffe0ff */
[----:B------:R-:W-:Y:S01]  /*57c0*/  UPLOP3.LUT UP4, UPT, UPT, UPT, UPT, 0x80, 0x8 ;  /* 0x000000000008789c */ /* 0x000fe20003f8f070 */
[----:B------:R-:W-:Y:S04]  /*57d0*/  IMAD.U32 R4, RZ, RZ, UR5 ;  /* 0x00000005ff047e24 */ /* 0x000fe8000f8e00ff */
[----:B------:R-:W-:Y:S01]  /*57e0*/  @!UP0 UPRMT UR6, UR4, 0x5410, URZ ;  /* 0x0000541004068896 */ /* 0x000fe200080000ff */
[----:B------:R-:W-:Y:S01]  /*57f0*/  @!P2 R2UR UR4, R0 ;  /* 0x000000000004a2ca */ /* 0x000fe200000e0000 */
[----:B------:R-:W-:Y:S11]  /*5800*/  VOTEU.ALL UP0, P2 ;  /* 0x0000000000ff7886 */ /* 0x000ff60001000000 */
[----:B------:R-:W-:Y:S01]  /*5810*/  @!UPT UIADD3 URZ, UPT, UPT, URZ, URZ, URZ ;  /* 0x000000fffffff290 */ /* 0x000fe2000fffe0ff */
[----:B------:R-:W-:Y:S01]  /*5820*/  IMAD.U32 R5, RZ, RZ, UR4 ;  /* 0x00000004ff057e24 */ /* 0x000fe2000f8e00ff */
[----:B------:R-:W-:Y:S04]  /*5830*/  @!P2 R2UR UR4, R4 ;  /* 0x000000000404a2ca */ /* 0x000fe800000e0000 */
[----:B------:R-:W-:Y:S11]  /*5840*/  @!P2 R2UR UR5, R5 ;  /* 0x000000000505a2ca */ /* 0x000ff600000e0000 */
[----:B------:R-:W-:Y:S02]  /*5850*/  @!UPT UIADD3 URZ, UPT, UPT, URZ, URZ, URZ ;  /* 0x000000fffffff290 */ /* 0x000fe4000fffe0ff */
[----:B------:R1:W-:Y:S01]  /*5860*/  @!UP0 UTMALDG.5D.IM2COL [UR8], [UR4], UR6 ;  /* 0x00000008040083b4 */ /* 0x0003e20008060006 */
[----:B------:R1:W-:Y:S01]  /*5870*/  @!P2 SYNCS.ARRIVE.TRANS64.RED.A0TR RZ, [UR20+0x128], R3 ;  /* 0x00012803ffffa9a7 */ /* 0x0003e20008300414 */
[----:B------:R-:W-:Y:S01]  /*5880*/  SYNCS.ARRIVE.TRANS64.RED.A1T0 RZ, [UR48], RZ ;  /* 0x000000ffffff79a7 */ /* 0x000fe20008100430 */
[----:B------:R-:W-:Y:S05]  /*5890*/  BRA.U UP2, `(.L_x_84) ;  /* 0xfffffff1021c7547 */ /* 0x000fea000b83ffff */
[----:B------:R-:W-:-:S04]  /*58a0*/  SHF.L.U32 R2, R10, 0x1f, RZ ;  /* 0x0000001f0a027819 */ /* 0x000fc800000006ff */
[----:B------:R-:W2:Y:S02]  /*58b0*/  SYNCS.PHASECHK.TRANS64.TRYWAIT P0, [UR20+0x130], R2 ;  /* 0x00013002ff0075a7 */ /* 0x000ea40008001114 */
[----:B--2---:R-:W-:Y:S05]  /*58c0*/  @!P0 BRA `(.L_x_85) ;  /* 0x0000004400408947 */ /* 0x004fea0003800000 */
.L_x_198:
[----:B------:R-:W3:Y:S02]  /*58d0*/  SYNCS.PHASECHK.TRANS64.TRYWAIT P0, [UR20+0x138], R2 ;  /* 0x00013802ff0075a7 */ /* 0x000ee40008001114 */
[----:B---3--:R-:W-:Y:S05]  /*58e0*/  @!P0 BRA `(.L_x_86) ;  /* 0x0000004400508947 */ /* 0x008fea0003800000 */
.L_x_200:
[----:B------:R-:W3:Y:S02]  /*58f0*/  SYNCS.PHASECHK.TRANS64.TRYWAIT P0, [UR20+0x140], R2 ;  /* 0x00014002ff0075a7 */ /* 0x000ee40008001114 */
[----:B---3--:R-:W-:Y:S05]  /*5900*/  @!P0 BRA `(.L_x_87) ;  /* 0x0000004400608947 */ /* 0x008fea0003800000 */
.L_x_202:
[----:B--2---:R-:W-:-:S07]  /*5910*/  MOV R0, UR20 ;  /* 0x0000001400007c02 */ /* 0x004fce0008000f00 */
.L_x_88:
[----:B--2---:R-:W-:-:S04]  /*5920*/  SHF.L.U32 R2, R10, 0x1f, RZ ;  /* 0x0000001f0a027819 */ /* 0x004fc800000006ff */
[----:B------:R2:W3:Y:S03]  /*5930*/  SYNCS.PHASECHK.TRANS64.TRYWAIT P0, [R0+URZ+0x148], R2 ;  /* 0x00014802000075a7 */ /* 0x0004e600080011ff */
[----:B---3--:R-:W-:Y:S05]  /*5940*/  @!P0 NANOSLEEP.SYNCS 0x989680 ;  /* 0x009896800000895d */ /* 0x008fea0003900000 */
[----:B------:R-:W3:Y:S02]  /*5950*/  @!P0 SYNCS.PHASECHK.TRANS64 P0, [R0+URZ+0x148], R2 ;  /* 0x00014802000085a7 */ /* 0x000ee400080010ff */
[----:B-1-3--:R-:W-:Y:S05]  /*5960*/  @P0 EXIT ;  /* 0x000000000000094d */ /* 0x00afea0003800000 */
[----:B------:R-:W-:Y:S05]  /*5970*/  BRA `(.L_x_88) ;  /* 0xfffffffc00e87947 */ /* 0x000fea000383ffff */
.L_x_73:
[----:B------:R-:W-:-:S06]  /*5980*/  UISETP.GE.AND UP0, UPT, UR18, 0x4, UPT ;  /* 0x000000041200788c */ /* 0x000fcc000bf06270 */
[----:B------:R-:W-:-:S13]  /*5990*/  PLOP3.LUT P0, PT, PT, PT, UP0, 0x80, 0x8 ;  /* 0x000000000008781c */ /* 0x000fda0003f0f008 */
[----:B-1----:R-:W-:Y:S05]  /*59a0*/  @!P0 EXIT ;  /* 0x000000000000894d */ /* 0x002fea0003800000 */
[----:B------:R-:W1:Y:S08]  /*59b0*/  S2UR UR4, SR_CgaCtaId ;  /* 0x00000000000479c3 */ /* 0x000e700000008800 */
[----:B------:R-:W-:Y:S01]  /*59c0*/  BAR.SYNC.DEFER_BLOCKING 0x6, 0xa0 ;  /* 0x0182800000007b1d */ /* 0x000fe20000010000 */
[C---:B------:R-:W-:Y:S01]  /*59d0*/  IMAD.SHL.U32 R4, R50.reuse, 0x20, RZ ;  /* 0x0000002032047824 */ /* 0x040fe200078e00ff */
[----:B------:R-:W-:Y:S01]  /*59e0*/  SHF.R.U32.HI R5, RZ, 0x1, R50 ;  /* 0x00000001ff057819 */ /* 0x000fe20000011632 */
[C---:B------:R-:W-:Y:S01]  /*59f0*/  IMAD.SHL.U32 R0, R50.reuse, 0x4, RZ ;  /* 0x0000000432007824 */ /* 0x040fe200078e00ff */
[C---:B------:R-:W-:Y:S01]  /*5a00*/  LOP3.LUT P0, RZ, R50.reuse, 0x4, RZ, 0xc0, !PT ;  /* 0x0000000432ff7812 */ /* 0x040fe2000780c0ff */
[----:B------:R-:W-:Y:S01]  /*5a10*/  IMAD.SHL.U32 R49, R50, 0x10, RZ ;  /* 0x0000001032317824 */ /* 0x000fe200078e00ff */
[----:B------:R-:W-:Y:S01]  /*5a20*/  UMOV UR49, 0x400 ;  /* 0x0000040000317882 */ /* 0x000fe20000000000 */
[----:B------:R-:W-:Y:S01]  /*5a30*/  LOP3.LUT R3, R4, 0xc0, RZ, 0xc0, !PT ;  /* 0x000000c004037812 */ /* 0x000fe200078ec0ff */
[----:B------:R-:W2:Y:S01]  /*5a40*/  LDC.64 R42, c[0x0][0x9b0] ;  /* 0x00026c00ff2a7b82 */ /* 0x000ea20000000a00 */
[----:B------:R-:W-:Y:S01]  /*5a50*/  IMAD.U32 R23, R50, 0x10000, RZ ;  /* 0x0001000032177824 */ /* 0x000fe200078e00ff */
[----:B------:R-:W-:Y:S01]  /*5a60*/  LOP3.LUT R49, R49, 0x600, RZ, 0xc0, !PT ;  /* 0x0000060031317812 */ /* 0x000fe200078ec0ff */
[----:B------:R-:W-:Y:S01]  /*5a70*/  IMAD.MOV.U32 R61, RZ, RZ, 0x20 ;  /* 0x00000020ff3d7424 */ /* 0x000fe200078e00ff */
[----:B------:R-:W-:Y:S01]  /*5a80*/  LOP3.LUT R0, R3, 0x18, R0, 0xf8, !PT ;  /* 0x0000001803007812 */ /* 0x000fe200078ef800 */
[----:B------:R-:W-:Y:S01]  /*5a90*/  IMAD.MOV.U32 R48, RZ, RZ, 0x1 ;  /* 0x00000001ff307424 */ /* 0x000fe200078e00ff */
[----:B------:R-:W-:Y:S01]  /*5aa0*/  LOP3.LUT R49, R49, 0x20, R4, 0xf8, !PT ;  /* 0x0000002031317812 */ /* 0x000fe200078ef804 */
[----:B------:R-:W-:Y:S01]  /*5ab0*/  IMAD.MOV.U32 R22, RZ, RZ, RZ ;  /* 0x000000ffff167224 */ /* 0x000fe200078e00ff */
[----:B------:R-:W3:Y:S01]  /*5ac0*/  LDC.64 R40, c[0x0][0x9a8] ;  /* 0x00026a00ff287b82 */ /* 0x000ee20000000a00 */
[----:B------:R-:W-:-:S02]  /*5ad0*/  LOP3.LUT R0, R0, 0x8, R5, 0x78, !PT ;  /* 0x0000000800007812 */ /* 0x000fc400078e7805 */
[----:B------:R-:W-:Y:S02]  /*5ae0*/  CS2R R46, SRZ ;  /* 0x00000000002e7805 */ /* 0x000fe4000001ff00 */
[----:B------:R-:W-:Y:S01]  /*5af0*/  LOP3.LUT R49, R49, 0x100, R4, 0xf8, !PT ;  /* 0x0000010031317812 */ /* 0x000fe200078ef804 */
[----:B------:R-:W4:Y:S01]  /*5b00*/  LDCU UR61, c[0x0][0x370] ;  /* 0x00006e00ff3d77ac */ /* 0x000f220008000800 */
[----:B------:R-:W-:Y:S02]  /*5b10*/  LOP3.LUT R50, R50, 0x60, RZ, 0xc0, !PT ;  /* 0x0000006032327812 */ /* 0x000fe400078ec0ff */
[----:B------:R-:W-:Y:S01]  /*5b20*/  LOP3.LUT R49, R49, R0, RZ, 0xfc, !PT ;  /* 0x0000000031317212 */ /* 0x000fe200078efcff */
[----:B-1----:R-:W-:Y:S01]  /*5b30*/  ULEA UR49, UR4, UR49, 0x18 ;  /* 0x0000003104317291 */ /* 0x002fe2000f8ec0ff */
[----:B------:R-:W-:Y:S01]  /*5b40*/  LOP3.LUT R23, R23, 0x600000, RZ, 0xc0, !PT ;  /* 0x0060000017177812 */ /* 0x000fe200078ec0ff */
[----:B------:R-:W1:Y:S01]  /*5b50*/  LDCU.64 UR4, c[0x0][0x990] ;  /* 0x00013200ff0477ac */ /* 0x000e620008000a00 */
[----:B------:R-:W-:Y:S01]  /*5b60*/  SEL R61, R61, 0xffffffe0, !P0 ;  /* 0xffffffe03d3d7807 */ /* 0x000fe20004000000 */
[----:B------:R-:W2:Y:S05]  /*5b70*/  LDCU UR48, c[0x0][0xc0c] ;  /* 0x00018180ff3077ac */ /* 0x000eaa0008000800 */
[----:B------:R-:W4:Y:S01]  /*5b80*/  LDS R2, [UR49+0x1b0] ;  /* 0x0001b031ff027984 */ /* 0x000f220008000800 */
[----:B------:R-:W2:Y:S01]  /*5b90*/  LDCU UR38, c[0x0][0xc30] ;  /* 0x00018600ff2677ac */ /* 0x000ea20008000800 */
[----:B------:R-:W2:Y:S01]  /*5ba0*/  LDCU.64 UR54, c[0x0][0x988] ;  /* 0x00013100ff3677ac */ /* 0x000ea20008000a00 */
[----:B------:R-:W2:Y:S01]  /*5bb0*/  LDCU.64 UR46, c[0x0][0xc28] ;  /* 0x00018500ff2e77ac */ /* 0x000ea20008000a00 */
[----:B-1----:R-:W-:-:S02]  /*5bc0*/  IMAD.U32 R54, RZ, RZ, UR4 ;  /* 0x00000004ff367e24 */ /* 0x002fc4000f8e00ff */
[----:B------:R-:W-:Y:S01]  /*5bd0*/  IMAD.U32 R53, RZ, RZ, UR5 ;  /* 0x00000005ff357e24 */ /* 0x000fe2000f8e00ff */
[----:B------:R-:W1:Y:S01]  /*5be0*/  LDCU.128 UR4, c[0x0][0xb80] ;  /* 0x00017000ff0477ac */ /* 0x000e620008000c00 */
[----:B------:R-:W2:Y:S01]  /*5bf0*/  LDCU.128 UR56, c[0x0][0xc10] ;  /* 0x00018200ff3877ac */ /* 0x000ea20008000c00 */
[----:B------:R-:W2:Y:S01]  /*5c00*/  LDCU UR60, c[0x0][0x374] ;  /* 0x00006e80ff3c77ac */ /* 0x000ea20008000800 */
[----:B------:R-:W-:Y:S01]  /*5c10*/  UMOV UR53, URZ ;  /* 0x000000ff00357c82 */ /* 0x000fe20008000000 */
[----:B------:R-:W-:Y:S01]  /*5c20*/  UMOV UR50, URZ ;  /* 0x000000ff00327c82 */ /* 0x000fe20008000000 */
[----:B-1----:R-:W-:Y:S01]  /*5c30*/  IMAD.U32 R58, RZ, RZ, UR4 ;  /* 0x00000004ff3a7e24 */ /* 0x002fe2000f8e00ff */
[----:B------:R-:W-:Y:S01]  /*5c40*/  UIADD3 UR4, UPT, UPT, UR49, 0x200, URZ ;  /* 0x0000020031047890 */ /* 0x000fe2000fffe0ff */
[----:B------:R-:W-:Y:S02]  /*5c50*/  IMAD.U32 R57, RZ, RZ, UR5 ;  /* 0x00000005ff397e24 */ /* 0x000fe4000f8e00ff */
[----:B------:R-:W-:-:S02]  /*5c60*/  IMAD.U32 R56, RZ, RZ, UR6 ;  /* 0x00000006ff387e24 */ /* 0x000fc4000f8e00ff */
[----:B------:R-:W-:Y:S02]  /*5c70*/  IMAD.U32 R55, RZ, RZ, UR7 ;  /* 0x00000007ff377e24 */ /* 0x000fe4000f8e00ff */
[C---:B----4-:R-:W-:Y:S01]  /*5c80*/  VIADD R3, R2.reuse, 0x80 ;  /* 0x0000008002037836 */ /* 0x050fe20000000000 */
[----:B------:R-:W-:Y:S01]  /*5c90*/  LOP3.LUT R2, R2, 0xffff, RZ, 0xc0, !PT ;  /* 0x0000ffff02027812 */ /* 0x000fe200078ec0ff */
[----:B------:R-:W-:-:S03]  /*5ca0*/  IMAD.U32 R60, RZ, RZ, UR4 ;  /* 0x00000004ff3c7e24 */ /* 0x000fc6000f8e00ff */
[----:B------:R-:W-:-:S05]  /*5cb0*/  LOP3.LUT R3, R3, 0xffff, RZ, 0xc0, !PT ;  /* 0x0000ffff03037812 */ /* 0x000fca00078ec0ff */
[----:B--23--:R1:W-:Y:S02]  /*5cc0*/  STL.64 [R1], R2 ;  /* 0x0000000201007387 */ /* 0x00c3e40000100a00 */
.L_x_132:
[----:B-1----:R-:W-:Y:S04]  /*5cd0*/  SHF.L.U32 R2, R46, 0x1f, RZ ;  /* 0x0000001f2e027819 */ /* 0x002fe800000006ff */
[----:B------:R-:W1:Y:S02]  /*5ce0*/  SYNCS.PHASECHK.TRANS64.TRYWAIT P0, [UR49+0x160], R2 ;  /* 0x00016002ff0075a7 */ /* 0x000e640008001131 */
[----:B-12---:R-:W-:Y:S05]  /*5cf0*/  @!P0 BRA `(.L_x_89) ;  /* 0x00000040007c8947 */ /* 0x006fea0003800000 */
.L_x_204:
[----:B------:R-:W2:Y:S01]  /*5d00*/  LDS.128 R4, [UR49+0x1a0] ;  /* 0x0001a031ff047984 */ /* 0x000ea20008000c00 */
[----:B------:R-:W-:Y:S01]  /*5d10*/  UIADD3 UR4, UPT, UPT, UR49, 0x168, URZ ;  /* 0x0000016831047890 */ /* 0x000fe2000fffe0ff */
[----:B-1----:R-:W-:Y:S01]  /*5d20*/  IMAD R2, R22, 0x4, R1 ;  /* 0x0000000416027824 */ /* 0x002fe200078e0201 */
[----:B------:R-:W-:Y:S01]  /*5d30*/  UISETP.GE.AND UP0, UPT, UR39, 0x1, UPT ;  /* 0x000000012700788c */ /* 0x000fe2000bf06270 */
[----:B------:R-:W-:Y:S01]  /*5d40*/  @!PT LDS RZ, [RZ] ;  /* 0x00000000fffff984 */ /* 0x000fe20000000800 */
[----:B------:R-:W-:Y:S01]  /*5d50*/  @!PT LDS RZ, [RZ] ;  /* 0x00000000fffff984 */ /* 0x000fe20000000800 */
[----:B------:R-:W-:Y:S01]  /*5d60*/  @!PT LDS RZ, [RZ] ;  /* 0x00000000fffff984 */ /* 0x000fe20000000800 */
[----:B------:R-:W-:Y:S01]  /*5d70*/  @!PT LDS RZ, [RZ] ;  /* 0x00000000fffff984 */ /* 0x000fe20000000800 */
[----:B------:R1:W-:Y:S06]  /*5d80*/  MEMBAR.ALL.CTA ;  /* 0x0000000000007992 */ /* 0x0003ec0000008000 */
[----:B-1----:R-:W1:Y:S01]  /*5d90*/  FENCE.VIEW.ASYNC.S ;  /* 0x00000000000073c6 */ /* 0x002e620000000000 */
[----:B------:R-:W-:Y:S09]  /*5da0*/  UPRMT UR4, URZ, 0x654, UR4 ;  /* 0x00000654ff047896 */ /* 0x000ff20008000004 */
[----:B-1----:R-:W-:Y:S01]  /*5db0*/  SYNCS.ARRIVE.TRANS64.RED.A1T0 RZ, [UR4], RZ ;  /* 0x000000ffffff79a7 */ /* 0x002fe20008100404 */
[----:B------:R-:W5:Y:S01]  /*5dc0*/  LDL R2, [R2] ;  /* 0x0000000002027983 */ /* 0x000f620000100800 */
[----:B--2---:R-:W-:Y:S11]  /*5dd0*/  LOP3.LUT P0, RZ, R6, 0x1, RZ, 0xc0, !PT ;  /* 0x0000000106ff7812 */ /* 0x004ff6000780c0ff */
[----:B------:R-:W-:Y:S02]  /*5de0*/  @!UPT UIADD3 URZ, UPT, UPT, URZ, URZ, URZ ;  /* 0x000000fffffff290 */ /* 0x000fe4000fffe0ff */
[----:B------:R-:W-:Y:S01]  /*5df0*/  VOTEU.ANY UP1, P0 ;  /* 0x0000000000ff7886 */ /* 0x000fe20000020100 */
[----:B------:R-:W-:Y:S01]  /*5e00*/  PLOP3.LUT P0, PT, PT, PT, UP1, 0x80, 0x8 ;  /* 0x000000000008781c */ /* 0x000fe20003f0f018 */
[----:B------:R-:W-:Y:S11]  /*5e10*/  UP2UR UR62, UPR, URZ, 0x2 ;  /* 0x00000002ff3e7883 */ /* 0x000ff60008000000 */
[----:B------:R-:W-:Y:S01]  /*5e20*/  @!UPT UIADD3 URZ, UPT, UPT, URZ, URZ, URZ ;  /* 0x000000fffffff290 */ /* 0x000fe2000fffe0ff */
[----:B------:R-:W-:Y:S02]  /*5e30*/  @P0 MOV R3, R4 ;  /* 0x0000000400030202 */ /* 0x000fe40000000f00 */
[----:B------:R-:W-:Y:S02]  /*5e40*/  @P0 LOP3.LUT R0, R5, 0xffff, RZ, 0xc0, !PT ;  /* 0x0000ffff05000812 */ /* 0x000fe400078ec0ff */
[----:B------:R-:W-:Y:S02]  /*5e50*/  @P0 R2UR UR5, R3 ;  /* 0x00000000030502ca */ /* 0x000fe400000e0000 */
[----:B------:R-:W-:Y:S11]  /*5e60*/  @P0 R2UR UR4, R0 ;  /* 0x00000000000402ca */ /* 0x000ff600000e0000 */
[----:B------:R-:W-:Y:S02]  /*5e70*/  @UP1 UMOV UR37, UR5 ;  /* 0x0000000500251c82 */ /* 0x000fe40008000000 */
[----:B------:R-:W-:Y:S01]  /*5e80*/  @UP1 UMOV UR36, UR4 ;  /* 0x0000000400241c82 */ /* 0x000fe20008000000 */
[----:B------:R-:W-:Y:S05]  /*5e90*/  BRA.U !UP0, `(.L_x_90) ;  /* 0x0000000108cc7547 */ /* 0x000fea000b800000 */
[----:B------:R-:W1:Y:S01]  /*5ea0*/  LDCU UR9, c[0x0][0xc20] ;  /* 0x00018400ff0977ac */ /* 0x000e620008000800 */
[----:B------:R-:W-:Y:S02]  /*5eb0*/  UIMAD.WIDE.U32 UR4, UR60, UR59, URZ ;  /* 0x0000003b3c0472a5 */ /* 0x000fe4000f8e00ff */
[----:B------:R-:W-:Y:S02]  /*5ec0*/  UIMAD.WIDE.U32 UR6, UR61, UR56, URZ ;  /* 0x000000383d0672a5 */ /* 0x000fe4000f8e00ff */
[----:B------:R-:W-:Y:S02]  /*5ed0*/  UIMAD.WIDE.U32 UR10, UR36, UR59, URZ ;  /* 0x0000003b240a72a5 */ /* 0x000fe4000f8e00ff */
[----:B------:R-:W-:Y:S02]  /*5ee0*/  UISETP.NE.AND UP0, UPT, UR58, 0x1, UPT ;  /* 0x000000013a00788c */ /* 0x000fe4000bf05270 */
[----:B------:R-:W-:Y:S02]  /*5ef0*/  UISETP.NE.AND UP1, UPT, UR48, 0x1, UPT ;  /* 0x000000013000788c */ /* 0x000fe4000bf25270 */
[----:B------:R-:W-:Y:S02]  /*5f00*/  UISETP.NE.AND UP2, UPT, UR39, 0x1, UPT ;  /* 0x000000012700788c */ /* 0x000fe4000bf45270 */
[----:B------:R-:W-:Y:S01]  /*5f10*/  UIMAD.WIDE.U32 UR12, UR37, UR56, URZ ;  /* 0x00000038250c72a5 */ /* 0x000fe2000f8e00ff */
[----:B------:R-:W-:Y:S01]  /*5f20*/  UMOV UR4, UR5 ;  /* 0x0000000500047c82 */ /* 0x000fe20008000000 */
[----:B------:R-:W-:Y:S01]  /*5f30*/  UMOV UR6, UR11 ;  /* 0x0000000b00067c82 */ /* 0x000fe20008000000 */
[----:B-1----:R-:W-:Y:S03]  /*5f40*/  USHF.R.U32.HI UR8, URZ, UR9, UR4 ;  /* 0x00000009ff087299 */ /* 0x002fe60008011604 */
[----:B------:R-:W-:Y:S02]  /*5f50*/  UMOV UR4, UR7 ;  /* 0x0000000700047c82 */ /* 0x000fe40008000000 */
[----:B------:R-:W-:Y:S02]  /*5f60*/  USHF.R.U32.HI UR5, URZ, UR57, UR4 ;  /* 0x00000039ff057299 */ /* 0x000fe40008011604 */
[----:B------:R-:W-:Y:S02]  /*5f70*/  USEL UR4, UR60, UR8, !UP0 ;  /* 0x000000083c047287 */ /* 0x000fe4000c000000 */
[----:B------:R-:W-:Y:S02]  /*5f80*/  USHF.R.U32.HI UR8, URZ, UR9, UR6 ;  /* 0x00000009ff087299 */ /* 0x000fe40008011606 */
[----:B------:R-:W-:Y:S02]  /*5f90*/  UIMAD.WIDE.U32 UR6, UR4, UR46, URZ ;  /* 0x0000002e040672a5 */ /* 0x000fe4000f8e00ff */
[----:B------:R-:W-:Y:S02]  /*5fa0*/  USEL UR9, UR61, UR5, !UP1 ;  /* 0x000000053d097287 */ /* 0x000fe4000c800000 */
[----:B------:R-:W-:Y:S02]  /*5fb0*/  USEL UR8, UR36, UR8, !UP0 ;  /* 0x0000000824087287 */ /* 0x000fe4000c000000 */
[----:B------:R-:W-:Y:S01]  /*5fc0*/  UIMAD.WIDE.U32 UR10, UR9, UR46, URZ ;  /* 0x0000002e090a72a5 */ /* 0x000fe2000f8e00ff */
[----:B------:R-:W-:Y:S01]  /*5fd0*/  UMOV UR6, UR7 ;  /* 0x0000000700067c82 */ /* 0x000fe20008000000 */
[----:B------:R-:W-:Y:S01]  /*5fe0*/  UMOV UR5, UR13 ;  /* 0x0000000d00057c82 */ /* 0x000fe20008000000 */
[----:B------:R-:W-:Y:S02]  /*5ff0*/  @UP2 USHF.R.U32.HI UR4, URZ, UR47, UR6 ;  /* 0x0000002fff042299 */ /* 0x000fe40008011606 */
[----:B------:R-:W-:Y:S02]  /*6000*/  USHF.R.U32.HI UR5, URZ, UR57, UR5 ;  /* 0x00000039ff057299 */ /* 0x000fe40008011605 */
[----:B------:R-:W-:Y:S02]  /*6010*/  UIMAD UR4, UR39, UR4, URZ ;  /* 0x00000004270472a4 */ /* 0x000fe4000f8e02ff */
[----:B------:R-:W-:Y:S02]  /*6020*/  USEL UR5, UR37, UR5, !UP1 ;  /* 0x0000000525057287 */ /* 0x000fe4000c800000 */
[----:B------:R-:W-:Y:S01]  /*6030*/  UISETP.GE.AND UP0, UPT, UR8, UR4, UPT ;  /* 0x000000040800728c */ /* 0x000fe2000bf06270 */
[----:B------:R-:W-:Y:S01]  /*6040*/  UMOV UR6, UR11 ;  /* 0x0000000b00067c82 */ /* 0x000fe20008000000 */
[----:B------:R-:W-:Y:S02]  /*6050*/  UIMAD.WIDE.U32 UR10, UR8, UR46, URZ ;  /* 0x0000002e080a72a5 */ /* 0x000fe4000f8e00ff */
[----:B------:R-:W-:Y:S04]  /*6060*/  @UP2 USHF.R.U32.HI UR9, URZ, UR47, UR6 ;  /* 0x0000002fff092299 */ /* 0x000fe80008011606 */
[----:B------:R-:W-:Y:S01]  /*6070*/  UIMAD UR6, UR39, UR9, URZ ;  /* 0x00000009270672a4 */ /* 0x000fe2000f8e02ff */
[----:B------:R-:W-:Y:S03]  /*6080*/  UMOV UR4, UR11 ;  /* 0x0000000b00047c82 */ /* 0x000fe60008000000 */
[----:B------:R-:W-:Y:S02]  /*6090*/  UISETP.GE.OR UP0, UPT, UR5, UR6, UP0 ;  /* 0x000000060500728c */ /* 0x000fe40008706670 */
[----:B------:R-:W-:Y:S02]  /*60a0*/  USHF.R.U32.HI UR4, URZ, UR47, UR4 ;  /* 0x0000002fff047299 */ /* 0x000fe40008011604 */
[----:B------:R-:W-:Y:S02]  /*60b0*/  UIMAD.WIDE.U32 UR6, UR5, UR46, URZ ;  /* 0x0000002e050672a5 */ /* 0x000fe4000f8e00ff */
[----:B------:R-:W-:Y:S02]  /*60c0*/  USEL UR11, UR8, UR4, !UP2 ;  /* 0x00000004080b7287 */ /* 0x000fe4000d000000 */
[----:B------:R-:W-:Y:S02]  /*60d0*/  UIADD3 UR6, UPT, UPT, -UR5, URZ, URZ ;  /* 0x000000ff05067290 */ /* 0x000fe4000fffe1ff */
[----:B------:R-:W-:Y:S02]  /*60e0*/  UIADD3 UR10, UPT, UPT, -UR11, URZ, URZ ;  /* 0x000000ff0b0a7290 */ /* 0x000fe4000fffe1ff */
[----:B------:R-:W-:Y:S02]  /*60f0*/  UIMAD UR6, UR48, UR6, UR37 ;  /* 0x00000006300672a4 */ /* 0x000fe4000f8e0225 */
[----:B------:R-:W-:Y:S01]  /*6100*/  UIMAD UR10, UR39, UR10, UR8 ;  /* 0x0000000a270a72a4 */ /* 0x000fe2000f8e0208 */
[----:B------:R-:W-:Y:S01]  /*6110*/  @!UP0 UMOV UR4, UR7 ;  /* 0x0000000700048c82 */ /* 0x000fe20008000000 */
[----:B------:R-:W-:Y:S02]  /*6120*/  UIADD3 UR7, UPT, UPT, -UR8, URZ, URZ ;  /* 0x000000ff08077290 */ /* 0x000fe4000fffe1ff */
[----:B------:R-:W-:Y:S04]  /*6130*/  @!UP0 USHF.R.U32.HI UR4, URZ, UR47, UR4 ;  /* 0x0000002fff048299 */ /* 0x000fe80008011604 */
[----:B------:R-:W-:Y:S04]  /*6140*/  @!UP0 USEL UR4, UR5, UR4, !UP2 ;  /* 0x0000000405048287 */ /* 0x000fe8000d000000 */
[----:B------:R-:W-:Y:S02]  /*6150*/  @!UP0 UIMAD UR9, UR9, UR10, UR4 ;  /* 0x0000000a090982a4 */ /* 0x000fe4000f8e0204 */
[----:B------:R-:W-:Y:S02]  /*6160*/  @!UP0 UIADD3 UR10, UPT, UPT, UR11, -UR4, URZ ;  /* 0x800000040b0a8290 */ /* 0x000fe4000fffe0ff */
[----:B------:R-:W-:Y:S02]  /*6170*/  UIMAD UR4, UR58, UR7, UR36 ;  /* 0x000000073a0472a4 */ /* 0x000fe4000f8e0224 */
[----:B------:R-:W-:Y:S03]  /*6180*/  @!UP0 UIMAD UR8, UR10, UR39, UR5 ;  /* 0x000000270a0882a4 */ /* 0x000fe6000f8e0205 */
[----:B------:R-:W-:Y:S02]  /*6190*/  @!UP0 UMOV UR5, UR9 ;  /* 0x0000000900058c82 */ /* 0x000fe40008000000 */
[----:B------:R-:W-:Y:S02]  /*61a0*/  UIMAD UR37, UR5, UR48, UR6 ;  /* 0x00000030052572a4 */ /* 0x000fe4000f8e0206 */
[----:B------:R-:W-:Y:S11]  /*61b0*/  UIMAD UR36, UR8, UR58, UR4 ;  /* 0x0000003a082472a4 */ /* 0x000ff6000f8e0204 */
[----:B------:R-:W-:Y:S01]  /*61c0*/  @!UPT UIADD3 URZ, UPT, UPT, URZ, URZ, URZ ;  /* 0x000000fffffff290 */ /* 0x000fe2000fffe0ff */
.L_x_90:
[----:B------:R-:W-:Y:S01]  /*61d0*/  UISETP.NE.AND UP0, UPT, UR38, 0x1, UPT ;  /* 0x000000012600788c */ /* 0x000fe2000bf05270 */
[----:B------:R-:W-:Y:S01]  /*61e0*/  @P0 SHF.R.U32.HI R4, RZ, 0x10, R5 ;  /* 0x00000010ff040819 */ /* 0x000fe20000011605 */
[----:B------:R-:W-:Y:S01]  /*61f0*/  USHF.L.U32 UR41, UR24, 0x7, URZ ;  /* 0x0000000718297899 */ /* 0x000fe200080006ff */
[----:B------:R-:W-:Y:S02]  /*6200*/  BSSY.RECONVERGENT B6, `(.L_x_91) ;  /* 0x0000034000067945 */ /* 0x000fe40003800200 */
[----:B------:R-:W-:Y:S02]  /*6210*/  @P0 R2UR UR63, R4 ;  /* 0x00000000043f02ca */ /* 0x000fe400000e0000 */
[----:B------:R-:W-:Y:S04]  /*6220*/  LOP3.LUT P0, RZ, R60, 0x1b0, RZ, 0xc0, !PT ;  /* 0x000001b03cff7812 */ /* 0x000fe8000780c0ff */
[----:B------:R-:W1:Y:S01]  /*6230*/  @!UP0 LDCU.128 UR12, c[0x0][0xc10] ;  /* 0x00018200ff0c87ac */ /* 0x000e620008000c00 */
[----:B------:R-:W2:Y:S01]  /*6240*/  @!UP0 LDCU UR5, c[0x0][0xc0c] ;  /* 0x00018180ff0587ac */ /* 0x000ea20008000800 */
[----:B------:R-:W3:Y:S01]  /*6250*/  @!UP0 LDCU UR10, c[0x0][0xc20] ;  /* 0x00018400ff0a87ac */ /* 0x000ee20008000800 */
[----:B-1----:R-:W-:Y:S02]  /*6260*/  UIMAD.WIDE.U32 UR8, UR37, UR12, URZ ;  /* 0x0000000c250872a5 */ /* 0x002fe4000f8e00ff */
[----:B------:R-:W-:Y:S02]  /*6270*/  UIMAD.WIDE.U32 UR6, UR36, UR15, URZ ;  /* 0x0000000f240672a5 */ /* 0x000fe4000f8e00ff */
[----:B------:R-:W-:Y:S03]  /*6280*/  @!UP0 UISETP.NE.AND UP1, UPT, UR14, 0x1, UPT ;  /* 0x000000010e00888c */ /* 0x000fe6000bf25270 */
[----:B------:R-:W-:Y:S01]  /*6290*/  @!UP0 UMOV UR4, UR9 ;  /* 0x0000000900048c82 */ /* 0x000fe20008000000 */
[----:B--2---:R-:W-:Y:S02]  /*62a0*/  @!UP0 UISETP.NE.AND UP2, UPT, UR5, 0x1, UPT ;  /* 0x000000010500888c */ /* 0x004fe4000bf45270 */
[----:B------:R-:W-:Y:S01]  /*62b0*/  @!UP0 USHF.R.U32.HI UR4, URZ, UR13, UR4 ;  /* 0x0000000dff048299 */ /* 0x000fe20008011604 */
[----:B------:R-:W-:Y:S02]  /*62c0*/  @!UP0 UMOV UR6, UR7 ;  /* 0x0000000700068c82 */ /* 0x000fe40008000000 */
[----:B---3--:R-:W-:Y:S02]  /*62d0*/  @!UP0 USHF.R.U32.HI UR6, URZ, UR10, UR6 ;  /* 0x0000000aff068299 */ /* 0x008fe40008011606 */
[----:B------:R-:W-:Y:S02]  /*62e0*/  @!UP0 USEL UR7, UR37, UR4, !UP2 ;  /* 0x0000000425078287 */ /* 0x000fe4000d000000 */
[----:B------:R-:W-:Y:S04]  /*62f0*/  @!UP0 USEL UR6, UR36, UR6, !UP1 ;  /* 0x0000000624068287 */ /* 0x000fe8000c800000 */
[----:B------:R-:W-:Y:S02]  /*6300*/  @!UP0 UIADD3 UR4, UPT, UPT, -UR7, UR6, URZ ;  /* 0x0000000607048290 */ /* 0x000fe4000fffe1ff */
[----:B------:R-:W-:Y:S02]  /*6310*/  @!UP0 UIADD3 UR6, UPT, UPT, UR7, -UR6, URZ ;  /* 0x8000000607068290 */ /* 0x000fe4000fffe0ff */
[----:B------:R-:W-:Y:S02]  /*6320*/  @!UP0 UIMAD UR37, UR4, UR5, UR37 ;  /* 0x00000005042582a4 */ /* 0x000fe4000f8e0225 */
[----:B------:R-:W-:Y:S01]  /*6330*/  @!UP0 UIMAD UR36, UR6, UR14, UR36 ;  /* 0x0000000e062482a4 */ /* 0x000fe2000f8e0224 */
[----:B------:R-:W-:Y:S11]  /*6340*/  @!P0 BRA `(.L_x_92) ;  /* 0x00000000007c8947 */ /* 0x000ff60003800000 */
[----:B------:R-:W1:Y:S01]  /*6350*/  LDCU.64 UR8, c[0x4][0x80] ;  /* 0x01001000ff0877ac */ /* 0x000e620008000a00 */
[----:B------:R-:W-:Y:S01]  /*6360*/  MOV R16, 0x0 ;  /* 0x0000000000107802 */ /* 0x000fe20000000f00 */
[----:B------:R-:W-:Y:S02]  /*6370*/  HFMA2 R12, -RZ, RZ, 0, 5.9604644775390625e-08 ;  /* 0x00000001ff0c7431 */ /* 0x000fe400000001ff */
[----:B------:R-:W-:Y:S01]  /*6380*/  IMAD.MOV.U32 R8, RZ, RZ, 0x70 ;  /* 0x00000070ff087424 */ /* 0x000fe200078e00ff */
[----:B------:R2:W3:Y:S01]  /*6390*/  LDC.64 R14, c[0x4][R16] ;  /* 0x01000000100e7b82 */ /* 0x0004e20000000a00 */
[----:B------:R-:W4:Y:S01]  /*63a0*/  LDCU.64 UR6, c[0x4][0x88] ;  /* 0x01001100ff0677ac */ /* 0x000f220008000a00 */
[----:B------:R-:W-:Y:S01]  /*63b0*/  IMAD.MOV.U32 R13, RZ, RZ, RZ ;  /* 0x000000ffff0d7224 */ /* 0x000fe200078e00ff */
[----:B------:R-:W2:Y:S01]  /*63c0*/  LDCU.64 UR4, c[0x4][0x8] ;  /* 0x01000100ff0477ac */ /* 0x000ea20008000a00 */
[----:B-1----:R-:W-:Y:S01]  /*63d0*/  MOV R5, UR9 ;  /* 0x0000000900057c02 */ /* 0x002fe20008000f00 */
[----:B------:R-:W-:Y:S01]  /*63e0*/  IMAD.U32 R4, RZ, RZ, UR8 ;  /* 0x00000008ff047e24 */ /* 0x000fe2000f8e00ff */
[----:B----4-:R-:W-:Y:S01]  /*63f0*/  MOV R7, UR7 ;  /* 0x0000000700077c02 */ /* 0x010fe20008000f00 */
[----:B------:R-:W-:Y:S01]  /*6400*/  IMAD.U32 R6, RZ, RZ, UR6 ;  /* 0x00000006ff067e24 */ /* 0x000fe2000f8e00ff */
[----:B--2---:R-:W-:Y:S01]  /*6410*/  MOV R11, UR5 ;  /* 0x00000005000b7c02 */ /* 0x004fe20008000f00 */
[----:B------:R-:W-:Y:S02]  /*6420*/  IMAD.U32 R10, RZ, RZ, UR4 ;  /* 0x00000004ff0a7e24 */ /* 0x000fe4000f8e00ff */
[----:B------:R-:W-:Y:S07]  /*6430*/  LEPC R20, `(.L_x_93) ;  /* 0x000000001014794e */ /* 0x000fee0000000000 */
[----:B---3-5:R-:W-:Y:S05]  /*6440*/  CALL.ABS.NOINC R14 ;  /* 0x000000000e007343 */ /* 0x028fea0003c00000 */
.L_x_93:
[----:B------:R-:W1:Y:S01]  /*6450*/  LDCU.64 UR8, c[0x4][0x80] ;  /* 0x01001000ff0877ac */ /* 0x000e620008000a00 */
[----:B------:R-:W2:Y:S01]  /*6460*/  LDC.64 R16, c[0x4][R16] ;  /* 0x0100000010107b82 */ /* 0x000ea20000000a00 */
[----:B------:R-:W-:Y:S02]  /*6470*/  HFMA2 R12, -RZ, RZ, 0, 5.9604644775390625e-08 ;  /* 0x00000001ff0c7431 */ /* 0x000fe400000001ff */
[----:B------:R-:W-:Y:S02]  /*6480*/  IMAD.MOV.U32 R8, RZ, RZ, 0x70 ;  /* 0x00000070ff087424 */ /* 0x000fe400078e00ff */
[----:B------:R-:W-:Y:S01]  /*6490*/  IMAD.MOV.U32 R13, RZ, RZ, RZ ;  /* 0x000000ffff0d7224 */ /* 0x000fe200078e00ff */
[----:B------:R-:W3:Y:S01]  /*64a0*/  LDCU.64 UR6, c[0x4][0x88] ;  /* 0x01001100ff0677ac */ /* 0x000ee20008000a00 */
[----:B------:R-:W4:Y:S01]  /*64b0*/  LDCU.64 UR4, c[0x4][0x8] ;  /* 0x01000100ff0477ac */ /* 0x000f220008000a00 */
[----:B-1----:R-:W-:Y:S02]  /*64c0*/  MOV R4, UR8 ;  /* 0x0000000800047c02 */ /* 0x002fe40008000f00 */
[----:B------:R-:W-:Y:S02]  /*64d0*/  MOV R5, UR9 ;  /* 0x0000000900057c02 */ /* 0x000fe40008000f00 */
[----:B---3--:R-:W-:Y:S01]  /*64e0*/  MOV R7, UR7 ;  /* 0x0000000700077c02 */ /* 0x008fe20008000f00 */
[----:B------:R-:W-:Y:S01]  /*64f0*/  IMAD.U32 R6, RZ, RZ, UR6 ;  /* 0x00000006ff067e24 */ /* 0x000fe2000f8e00ff */
[----:B----4-:R-:W-:Y:S01]  /*6500*/  MOV R11, UR5 ;  /* 0x00000005000b7c02 */ /* 0x010fe20008000f00 */
[----:B------:R-:W-:Y:S02]  /*6510*/  IMAD.U32 R10, RZ, RZ, UR4 ;  /* 0x00000004ff0a7e24 */ /* 0x000fe4000f8e00ff */
[----:B------:R-:W-:Y:S07]  /*6520*/  LEPC R20, `(.L_x_92) ;  /* 0x000000001014794e */ /* 0x000fee0000000000 */
[----:B--2---:R-:W-:Y:S05]  /*6530*/  CALL.ABS.NOINC R16 ;  /* 0x0000000010007343 */ /* 0x004fea0003c00000 */
.L_x_92:
[----:B------:R-:W-:Y:S05]  /*6540*/  BSYNC.RECONVERGENT B6 ;  /* 0x0000000000067941 */ /* 0x000fea0003800200 */
.L_x_91:
[----:B------:R-:W-:Y:S02]  /*6550*/  R2UR UR6, R59 ;  /* 0x000000003b0672ca */ /* 0x000fe400000e0000 */
[----:B------:R-:W-:Y:S02]  /*6560*/  R2UR UR5, R54 ;  /* 0x00000000360572ca */ /* 0x000fe400000e0000 */
[----:B------:R-:W-:Y:S02]  /*6570*/  R2UR UR4, R53 ;  /* 0x00000000350472ca */ /* 0x000fe400000e0000 */
[----:B------:R-:W-:Y:S02]  /*6580*/  ISETP.NE.U32.AND P4, PT, R42, RZ, PT ;  /* 0x000000ff2a00720c */ /* 0x000fe40003f85070 */
[----:B------:R-:W-:Y:S02]  /*6590*/  ISETP.NE.U32.AND P2, PT, RZ, UR54, PT ;  /* 0x00000036ff007c0c */ /* 0x000fe4000bf45070 */
[----:B------:R-:W-:Y:S02]  /*65a0*/  ISETP.NE.AND.EX P4, PT, R43, RZ, PT, P4 ;  /* 0x000000ff2b00720c */ /* 0x000fe40003f85340 */
[----:B------:R-:W-:Y:S01]  /*65b0*/  ISETP.NE.AND.EX P2, PT, RZ, UR55, PT, P2 ;  /* 0x00000037ff007c0c */ /* 0x000fe2000bf45320 */
[----:B------:R-:W-:Y:S02]  /*65c0*/  UISETP.NE.AND UP2, UPT, UR6, URZ, UPT ;  /* 0x000000ff0600728c */ /* 0x000fe4000bf45270 */
[----:B------:R-:W-:Y:S04]  /*65d0*/  UISETP.NE.U32.AND UP0, UPT, UR5, URZ, UPT ;  /* 0x000000ff0500728c */ /* 0x000fe8000bf05070 */
[----:B------:R-:W-:Y:S01]  /*65e0*/  UISETP.NE.AND.EX UP1, UPT, UR4, URZ, UPT, UP0 ;  /* 0x000000ff0400728c */ /* 0x000fe2000bf25300 */
[----:B------:R-:W-:Y:S01]  /*65f0*/  PLOP3.LUT P1, PT, PT, PT, UP2, 0x80, 0x8 ;  /* 0x000000000008781c */ /* 0x000fe20003f2f028 */
[----:B------:R-:W-:Y:S03]  /*6600*/  UPLOP3.LUT UP0, UPT, UPT, UPT, UPT, 0x40, 0x4 ;  /* 0x000000000004789c */ /* 0x000fe60003f0e870 */
[----:B------:R-:W-:Y:S06]  /*6610*/  @UP2 UPLOP3.LUT UP0, UPT, UPT, UPT, UP1, 0x80, 0x8 ;  /* 0x000000000008289c */ /* 0x000fec0003f0f010 */
[----:B------:R-:W-:Y:S01]  /*6620*/  PLOP3.LUT P0, PT, PT, PT, UP0, 0x80, 0x8 ;  /* 0x000000000008781c */ /* 0x000fe20003f0f008 */
[----:B------:R-:W-:Y:S01]  /*6630*/  @!UPT UIADD3 URZ, UPT, UPT, URZ, URZ, URZ ;  /* 0x000000fffffff290 */ /* 0x000fe2000fffe0ff */
[----:B------:R-:W-:Y:S11]  /*6640*/  BRA.U !UP1, `(.L_x_94) ;  /* 0x0000000109407547 */ /* 0x000ff6000b800000 */
[----:B------:R-:W-:Y:S01]  /*6650*/  UISETP.NE.U32.AND UP0, UPT, UR54, URZ, UPT ;  /* 0x000000ff3600728c */ /* 0x000fe2000bf05070 */
[----:B------:R-:W-:Y:S01]  /*6660*/  R2UR UR6, R54 ;  /* 0x00000000360672ca */ /* 0x000fe200000e0000 */
[----:B------:R-:W1:Y:S01]  /*6670*/  LDCU.64 UR8, c[0x0][0x358] ;  /* 0x00006b00ff0877ac */ /* 0x000e620008000a00 */
[----:B------:R-:W-:Y:S02]  /*6680*/  HFMA2 R51, -RZ, RZ, 0, 5.9604644775390625e-08 ;  /* 0x00000001ff337431 */ /* 0x000fe400000001ff */
[----:B------:R-:W-:Y:S01]  /*6690*/  IMAD.MOV.U32 R0, RZ, RZ, 0x1 ;  /* 0x00000001ff007424 */ /* 0x000fe200078e00ff */
[----:B------:R-:W-:Y:S06]  /*66a0*/  UISETP.NE.AND.EX UP0, UPT, UR55, URZ, UPT, UP0 ;  /* 0x000000ff3700728c */ /* 0x000fec000bf05300 */
[----:B------:R-:W-:Y:S05]  /*66b0*/  PLOP3.LUT P3, PT, PT, PT, UP0, 0x80, 0x8 ;  /* 0x000000000008781c */ /* 0x000fea0003f6f008 */
[----:B------:R-:W2:Y:S01]  /*66c0*/  @UP0 LDCU.64 UR4, c[0x0][0x988] ;  /* 0x00013100ff0407ac */ /* 0x000ea20008000a00 */
[----:B------:R-:W-:Y:S07]  /*66d0*/  @UP0 UIMAD UR6, UR52, UR6, URZ ;  /* 0x00000006340602a4 */ /* 0x000fee000f8e02ff */
[----:B------:R-:W-:Y:S01]  /*66e0*/  @!P3 PRMT R51, R0, 0x7610, R51 ;  /* 0x000076100033b816 */ /* 0x000fe20000000033 */
[----:B--2---:R-:W-:Y:S06]  /*66f0*/  @UP0 UIMAD.WIDE UR4, UR6, 0x4, UR4 ;  /* 0x00000004060408a5 */ /* 0x004fec000f8e0204 */
[----:B------:R-:W-:Y:S02]  /*6700*/  IMAD.U32 R4, RZ, RZ, UR4 ;  /* 0x00000004ff047e24 */ /* 0x000fe4000f8e00ff */
[----:B------:R-:W-:Y:S03]  /*6710*/  IMAD.U32 R5, RZ, RZ, UR5 ;  /* 0x00000005ff057e24 */ /* 0x000fe6000f8e00ff */
[----:B------:R-:W2:Y:S02]  /*6720*/  @!UP0 LDCU UR4, c[0x0][0x980] ;  /* 0x00013000ff0487ac */ /* 0x000ea40008000800 */
[----:B-1---5:R1:W5:Y:S02]  /*6730*/  @P3 LDG.E R27, desc[UR8][R4.64] ;  /* 0x00000008041b3981 */ /* 0x022364000c1e1900 */
[----:B-12---:R-:W-:Y:S02]  /*6740*/  @!P3 MOV R27, UR4 ;  /* 0x00000004001bbc02 */ /* 0x006fe40008000f00 */
.L_x_94:
[----:B------:R-:W-:Y:S05]  /*6750*/  @!P4 BRA `(.L_x_95) ;  /* 0x000000000024c947 */ /* 0x000fea0003800000 */
[----:B------:R-:W-:Y:S01]  /*6760*/  ISETP.NE.U32.AND P3, PT, R40, RZ, PT ;  /* 0x000000ff2800720c */ /* 0x000fe20003f65070 */
[----:B------:R-:W1:Y:S03]  /*6770*/  LDCU.64 UR4, c[0x0][0x358] ;  /* 0x00006b00ff0477ac */ /* 0x000e660008000a00 */
[----:B------:R-:W-:Y:S11]  /*6780*/  ISETP.NE.AND.EX P3, PT, R41, RZ, PT, P3 ;  /* 0x000000ff2900720c */ /* 0x000ff60003f65330 */
[----:B------:R-:W-:Y:S02]  /*6790*/  @!UPT UIADD3 URZ, UPT, UPT, URZ, URZ, URZ ;  /* 0x000000fffffff290 */ /* 0x000fe4000fffe0ff */
[----:B------:R-:W2:Y:S01]  /*67a0*/  @P3 LDC.64 R4, c[0x0][0x9a8] ;  /* 0x00026a00ff043b82 */ /* 0x000ea20000000a00 */
[----:B------:R-:W-:Y:S04]  /*67b0*/  @P3 IMAD R0, R42, UR52, RZ ;  /* 0x000000342a003c24 */ /* 0x000fe8000f8e02ff */
[----:B--2---:R-:W-:Y:S05]  /*67c0*/  @P3 IMAD.WIDE R4, R0, 0x4, R4 ;  /* 0x0000000400043825 */ /* 0x004fea00078e0204 */
[----:B-1---5:R1:W5:Y:S02]  /*67d0*/  @P3 LDG.E R24, desc[UR4][R4.64] ;  /* 0x0000000404183981 */ /* 0x022364000c1e1900 */
[----:B-1----:R-:W2:Y:S02]  /*67e0*/  @!P3 LDC R24, c[0x0][0x9a0] ;  /* 0x00026800ff18bb82 */ /* 0x002ea40000000800 */
.L_x_95:
[----:B-----5:R-:W-:Y:S01]  /*67f0*/  FSETP.NEU.AND P3, PT, R27, RZ, PT ;  /* 0x000000ff1b00720b */ /* 0x020fe20003f6d000 */
[----:B------:R-:W1:Y:S01]  /*6800*/  LDCU.128 UR12, c[0x0][0xb90] ;  /* 0x00017200ff0c77ac */ /* 0x000e620008000c00 */
[----:B------:R-:W-:Y:S01]  /*6810*/  SEL R3, RZ, 0xffffffff, P2 ;  /* 0xffffffffff037807 */ /* 0x000fe20001000000 */
[----:B------:R-:W-:Y:S01]  /*6820*/  IMAD.SHL.U32 R72, R49, 0x2, RZ ;  /* 0x0000000231487824 */ /* 0x000fe200078e00ff */
[----:B------:R-:W-:Y:S01]  /*6830*/  @P1 LOP3.LUT P2, RZ, R51, 0xff, RZ, 0xc0, !PT ;  /* 0x000000ff33ff1812 */ /* 0x000fe2000784c0ff */
[----:B------:R-:W-:Y:S01]  /*6840*/  BSSY B1, `(.L_x_96) ;  /* 0x000004e000017945 */ /* 0x000fe20003800000 */
[----:B------:R-:W-:Y:S01]  /*6850*/  @P1 SEL R0, RZ, 0xffffffff, P3 ;  /* 0xffffffffff001807 */ /* 0x000fe20001800000 */
[----:B------:R-:W-:Y:S01]  /*6860*/  VIADD R69, R72, UR49 ;  /* 0x0000003148457c36 */ /* 0x000fe20008000000 */
[----:B------:R-:W-:Y:S01]  /*6870*/  LOP3.LUT R48, R48, 0x1, RZ, 0x3c, !PT ;  /* 0x0000000130307812 */ /* 0x000fe200078e3cff */
[----:B------:R-:W3:Y:S01]  /*6880*/  LDCU UR11, c[0x0][0xba0] ;  /* 0x00017400ff0b77ac */ /* 0x000ee20008000800 */
[----:B------:R-:W-:Y:S01]  /*6890*/  @P0 SEL R0, R3, R0, !P2 ;  /* 0x0000000003000207 */ /* 0x000fe20005000000 */
[----:B------:R-:W-:Y:S01]  /*68a0*/  IMAD.MOV.U32 R73, RZ, RZ, 0x1 ;  /* 0x00000001ff497424 */ /* 0x000fe200078e00ff */
[----:B------:R-:W-:Y:S01]  /*68b0*/  LEA R70, R22, UR49, 0x3 ;  /* 0x0000003116467c11 */ /* 0x000fe2000f8e18ff */
[----:B------:R-:W-:Y:S01]  /*68c0*/  USHF.L.U32 UR8, UR51, 0x6, URZ ;  /* 0x0000000633087899 */ /* 0x000fe200080006ff */
[----:B------:R-:W-:Y:S01]  /*68d0*/  @P1 LOP3.LUT R0, R0, 0x1, RZ, 0xc0, !PT ;  /* 0x0000000100001812 */ /* 0x000fe200078ec0ff */
[----:B------:R-:W-:Y:S01]  /*68e0*/  IMAD.IADD R25, R23, 0x1, R2 ;  /* 0x0000000117197824 */ /* 0x000fe200078e0202 */
[----:B------:R-:W-:Y:S01]  /*68f0*/  R2UR UR4, R57 ;  /* 0x00000000390472ca */ /* 0x000fe200000e0000 */
[----:B------:R-:W-:Y:S01]  /*6900*/  IMAD.MOV.U32 R71, RZ, RZ, RZ ;  /* 0x000000ffff477224 */ /* 0x000fe200078e00ff */
[----:B------:R-:W-:Y:S01]  /*6910*/  ISETP.NE.U32.OR P5, PT, R0, 0x1, !P1 ;  /* 0x000000010000780c */ /* 0x000fe20004fa5470 */
[----:B------:R-:W-:Y:S01]  /*6920*/  IMAD.U32 R65, RZ, RZ, UR8 ;  /* 0x00000008ff417e24 */ /* 0x000fe2000f8e00ff */
[----:B------:R-:W-:Y:S02]  /*6930*/  R2UR UR6, R56 ;  /* 0x00000000380672ca */ /* 0x000fe400000e0000 */
[----:B------:R-:W-:Y:S02]  /*6940*/  CS2R R38, SRZ ;  /* 0x0000000000267805 */ /* 0x000fe4000001ff00 */
[----:B------:R-:W-:Y:S02]  /*6950*/  R2UR UR10, R58 ;  /* 0x000000003a0a72ca */ /* 0x000fe400000e0000 */
[----:B------:R-:W-:Y:S02]  /*6960*/  CS2R R36, SRZ ;  /* 0x0000000000247805 */ /* 0x000fe4000001ff00 */
[----:B------:R-:W-:Y:S02]  /*6970*/  R2UR UR9, R55 ;  /* 0x00000000370972ca */ /* 0x000fe400000e0000 */
[----:B------:R-:W-:Y:S02]  /*6980*/  CS2R R30, SRZ ;  /* 0x00000000001e7805 */ /* 0x000fe4000001ff00 */
[----:B------:R-:W-:Y:S02]  /*6990*/  PLOP3.LUT P2, PT, PT, PT, UP1, 0x80, 0x8 ;  /* 0x000000000008781c */ /* 0x000fe40003f4f018 */
[----:B------:R-:W-:Y:S02]  /*69a0*/  CS2R R28, SRZ ;  /* 0x00000000001c7805 */ /* 0x000fe4000001ff00 */
[----:B------:R-:W-:Y:S01]  /*69b0*/  LOP3.LUT P4, R66, R51, 0xff, RZ, 0xc0, !PT ;  /* 0x000000ff33427812 */ /* 0x000fe2000788c0ff */
[----:B------:R-:W-:Y:S01]  /*69c0*/  UIMAD.WIDE.U32 UR4, UR8, UR4, URZ ;  /* 0x00000004080472a5 */ /* 0x000fe2000f8e00ff */
[----:B------:R-:W-:Y:S01]  /*69d0*/  SEL R4, RZ, 0xffffffff, P3 ;  /* 0xffffffffff047807 */ /* 0x000fe20001800000 */
[----:B------:R-:W-:Y:S01]  /*69e0*/  IMAD.IADD R68, R61, 0x1, R69 ;  /* 0x000000013d447824 */ /* 0x000fe200078e0245 */
[----:B------:R-:W-:Y:S01]  /*69f0*/  @P5 SHF.L.U32 R0, R48, 0x1f, RZ ;  /* 0x0000001f30005819 */ /* 0x000fe200000006ff */
[----:B------:R-:W-:Y:S01]  /*6a00*/  USHF.R.U32.HI UR5, URZ, UR6, UR5 ;  /* 0x00000006ff057299 */ /* 0x000fe20008011605 */
[----:B------:R-:W-:Y:S01]  /*6a10*/  P2R R67, PR, RZ, 0x20 ;  /* 0x00000020ff437803 */ /* 0x000fe20000000000 */
[----:B------:R-:W-:Y:S01]  /*6a20*/  UISETP.NE.AND UP0, UPT, UR10, 0x1, UPT ;  /* 0x000000010a00788c */ /* 0x000fe2000bf05270 */
[----:B------:R4:W2:Y:S03]  /*6a30*/  @P5 SYNCS.PHASECHK.TRANS64.TRYWAIT P1, [UR49+0x110], R0 ;  /* 0x00011000ff0055a7 */ /* 0x0008a60008021131 */
[----:B------:R-:W-:Y:S01]  /*6a40*/  USEL UR5, UR8, UR5, !UP0 ;  /* 0x0000000508057287 */ /* 0x000fe2000c000000 */
[----:B------:R-:W-:Y:S01]  /*6a50*/  @P2 SEL R4, R3, R4, !P4 ;  /* 0x0000000403042207 */ /* 0x000fe20006000000 */
[----:B------:R-:W-:Y:S03]  /*6a60*/  UISETP.NE.AND UP0, UPT, UR9, 0x1, UPT ;  /* 0x000000010900788c */ /* 0x000fe6000bf05270 */
[----:B------:R-:W-:Y:S01]  /*6a70*/  LOP3.LUT R4, R4, 0x1, RZ, 0xc0, !PT ;  /* 0x0000000104047812 */ /* 0x000fe200078ec0ff */
[----:B------:R-:W-:Y:S02]  /*6a80*/  IMAD R6, RZ, RZ, -UR5 ;  /* 0x80000005ff067e24 */ /* 0x000fe4000f8e02ff */
[----:B------:R-:W-:Y:S02]  /*6a90*/  IMAD.U32 R64, RZ, RZ, UR5 ;  /* 0x00000005ff407e24 */ /* 0x000fe4000f8e00ff */
[----:B------:R-:W-:Y:S01]  /*6aa0*/  IMAD R65, R6, UR10, R65 ;  /* 0x0000000a06417c24 */ /* 0x000fe2000f8e0241 */
[----:B----4-:R-:W-:Y:S04]  /*6ab0*/  SHF.L.U32 R0, R47, 0x1f, RZ ;  /* 0x0000001f2f007819 */ /* 0x010fe800000006ff */
[----:B------:R4:W4:Y:S01]  /*6ac0*/  SYNCS.PHASECHK.TRANS64.TRYWAIT P0, [R70+URZ+0x170], R0 ;  /* 0x00017000460075a7 */ /* 0x00092200080011ff */
[----:B-1----:R-:W-:Y:S07]  /*6ad0*/  UIMAD.WIDE.U32 UR6, UR5, UR12, URZ ;  /* 0x0000000c050672a5 */ /* 0x002fee000f8e00ff */
[----:B------:R-:W-:Y:S02]  /*6ae0*/  UMOV UR4, UR7 ;  /* 0x0000000700047c82 */ /* 0x000fe40008000000 */
[----:B------:R-:W-:Y:S04]  /*6af0*/  USHF.R.U32.HI UR4, URZ, UR13, UR4 ;  /* 0x0000000dff047299 */ /* 0x000fe80008011604 */
[----:B------:R-:W-:Y:S02]  /*6b00*/  USEL UR4, UR5, UR4, !UP0 ;  /* 0x0000000405047287 */ /* 0x000fe4000c000000 */
[----:B------:R-:W-:Y:S02]  /*6b10*/  UISETP.NE.AND UP0, UPT, UR14, 0x1, UPT ;  /* 0x000000010e00788c */ /* 0x000fe4000bf05270 */
[----:B------:R-:W-:Y:S02]  /*6b20*/  UIMAD.WIDE.U32 UR6, UR4, UR15, URZ ;  /* 0x0000000f040672a5 */ /* 0x000fe4000f8e00ff */
[----:B------:R-:W-:Y:S02]  /*6b30*/  IMAD.U32 R63, RZ, RZ, UR4 ;  /* 0x00000004ff3f7e24 */ /* 0x000fe4000f8e00ff */
[----:B------:R-:W-:Y:S01]  /*6b40*/  PLOP3.LUT P2, PT, PT, PT, UP0, 0x80, 0x8 ;  /* 0x000000000008781c */ /* 0x000fe20003f4f008 */
[----:B------:R-:W-:Y:S02]  /*6b50*/  IMAD R5, RZ, RZ, -UR4 ;  /* 0x80000004ff057e24 */ /* 0x000fe4000f8e02ff */
[----:B------:R-:W-:Y:S01]  /*6b60*/  UMOV UR6, UR7 ;  /* 0x0000000700067c82 */ /* 0x000fe20008000000 */
[----:B------:R-:W-:Y:S01]  /*6b70*/  IMAD.U32 R62, RZ, RZ, UR4 ;  /* 0x00000004ff3e7e24 */ /* 0x000fe2000f8e00ff */
[----:B---3--:R-:W-:Y:S01]  /*6b80*/  USHF.R.U32.HI UR6, URZ, UR11, UR6 ;  /* 0x0000000bff067299 */ /* 0x008fe20008011606 */
[----:B------:R-:W-:Y:S05]  /*6b90*/  IMAD R64, R5, UR9, R64 ;  /* 0x0000000905407c24 */ /* 0x000fea000f8e0240 */
[----:B------:R-:W-:Y:S02]  /*6ba0*/  SEL R63, R63, UR6, !P2 ;  /* 0x000000063f3f7c07 */ /* 0x000fe4000d000000 */
[----:B------:R-:W-:Y:S03]  /*6bb0*/  ISETP.NE.U32.AND P2, PT, R4, 0x1, PT ;  /* 0x000000010400780c */ /* 0x000fe60003f45070 */
[----:B------:R-:W-:Y:S01]  /*6bc0*/  IMAD.MOV R3, RZ, RZ, -R63 ;  /* 0x000000ffff037224 */ /* 0x000fe200078e0a3f */
[----:B------:R-:W-:Y:S03]  /*6bd0*/  P2R R74, PR, RZ, 0x4 ;  /* 0x00000004ff4a7803 */ /* 0x000fe60000000000 */
[----:B------:R-:W-:Y:S01]  /*6be0*/  IMAD R62, R3, UR14, R62 ;  /* 0x0000000e033e7c24 */ /* 0x000fe2000f8e023e */
[----:B--2---:R-:W-:Y:S01]  /*6bf0*/  @P5 SEL R73, RZ, 0x1, !P1 ;  /* 0x00000001ff495807 */ /* 0x004fe20004800000 */
[----:B------:R-:W-:Y:S06]  /*6c00*/  @!P5 BRA `(.L_x_97) ;  /* 0x000000000044d947 */ /* 0x000fec0003800000 */
[----:B------:R-:W-:Y:S01]  /*6c10*/  IMAD.MOV.U32 R38, RZ, RZ, RZ ;  /* 0x000000ffff267224 */ /* 0x000fe200078e00ff */
[----:B------:R-:W-:Y:S01]  /*6c20*/  ISETP.NE.AND P1, PT, R73, RZ, PT ;  /* 0x000000ff4900720c */ /* 0x000fe20003f25270 */
[----:B------:R-:W-:Y:S01]  /*6c30*/  BSSY B0, `(.L_x_98) ;  /* 0x0000008000007945 */ /* 0x000fe20003800000 */
[----:B------:R-:W-:Y:S02]  /*6c40*/  CS2R R30, SRZ ;  /* 0x00000000001e7805 */ /* 0x000fe4000001ff00 */
[----:B------:R-:W-:Y:S02]  /*6c50*/  CS2R R28, SRZ ;  /* 0x00000000001c7805 */ /* 0x000fe4000001ff00 */
[----:B------:R-:W-:Y:S07]  /*6c60*/  CS2R R36, SRZ ;  /* 0x0000000000247805 */ /* 0x000fee000001ff00 */
[----:B------:R-:W-:Y:S05]  /*6c70*/  @P1 BRA `(.L_x_99) ;  /* 0x00000000000c1947 */ /* 0x000fea0003800000 */
[----:B------:R-:W-:Y:S04]  /*6c80*/  SHF.L.U32 R3, R48, 0x1f, RZ ;  /* 0x0000001f30037819 */ /* 0x000fe800000006ff */
[----:B------:R-:W1:Y:S02]  /*6c90*/  SYNCS.PHASECHK.TRANS64.TRYWAIT P1, [UR49+0x110], R3 ;  /* 0x00011003ff0075a7 */ /* 0x000e640008021131 */
[----:B-1----:R-:W-:Y:S05]  /*6ca0*/  @!P1 BRA `(.L_x_100) ;  /* 0x0000003000a89947 */ /* 0x002fea0003800000 */
.L_x_99:
[----:B------:R-:W-:Y:S05]  /*6cb0*/  BSYNC B0 ;  /* 0x0000000000007941 */ /* 0x000fea0003800000 */
.L_x_98:
[----:B------:R-:W-:Y:S01]  /*6cc0*/  ISETP.NE.AND P1, PT, R74, RZ, PT ;  /* 0x000000ff4a00720c */ /* 0x000fe20003f25270 */
[----:B------:R-:W-:Y:S11]  /*6cd0*/  HFMA2 R71, -RZ, RZ, 0, 5.9604644775390625e-08 ;  /* 0x00000001ff477431 */ /* 0x000ff600000001ff */
[----:B------:R-:W-:Y:S01]  /*6ce0*/  @!UPT UIADD3 URZ, UPT, UPT, URZ, URZ, URZ ;  /* 0x000000fffffff290 */ /* 0x000fe2000fffe0ff */
[----:B------:R-:W-:Y:S05]  /*6cf0*/  @P1 WARPSYNC.ALL ;  /* 0x0000000000001948 */ /* 0x000fea0003800000 */
[----:B------:R2:W3:Y:S04]  /*6d00*/  @P1 LDSM.16.M88.4 R28, [R72+UR49+0x200] ;  /* 0x00020031481c183b */ /* 0x0004e80008000200 */
[----:B------:R2:W1:Y:S02]  /*6d10*/  @P1 LDSM.16.M88.4 R36, [R68+0x200] ;  /* 0x000200004424183b */ /* 0x0004640000000200 */
.L_x_97:
[----:B------:R-:W-:Y:S05]  /*6d20*/  BSYNC B1 ;  /* 0x0000000000017941 */ /* 0x000fea0003800000 */
.L_x_96:
[----:B-1----:R-:W-:Y:S04]  /*6d30*/  SHF.R.U32.HI R2, RZ, 0x15, R25 ;  /* 0x00000015ff027819 */ /* 0x002fe80000011619 */
[----:B------:R-:W-:Y:S01]  /*6d40*/  LOP3.LUT P1, RZ, R2, 0x3, R52, 0x48, !PT ;  /* 0x0000000302ff7812 */ /* 0x000fe20007824834 */
[----:B------:R-:W-:Y:S01]  /*6d50*/  @!UPT UIADD3 URZ, UPT, UPT, URZ, URZ, URZ ;  /* 0x000000fffffff290 */ /* 0x000fe2000fffe0ff */
[----:B----4-:R-:W-:Y:S11]  /*6d60*/  @P0 BRA `(.L_x_101) ;  /* 0x0000000000080947 */ /* 0x010ff60003800000 */
[----:B------:R-:W1:Y:S02]  /*6d70*/  SYNCS.PHASECHK.TRANS64.TRYWAIT P0, [R70+URZ+0x170], R0 ;  /* 0x00017000460075a7 */ /* 0x000e6400080011ff */
[----:B-1----:R-:W-:Y:S05]  /*6d80*/  @!P0 BRA `(.L_x_102) ;  /* 0x0000003000888947 */ /* 0x002fea0003800000 */
.L_x_101:
[----:B------:R-:W-:Y:S05]  /*6d90*/  @!P1 BRA `(.L_x_103) ;  /* 0x0000000000409947 */ /* 0x000fea0003800000 */
[----:B------:R-:W4:Y:S01]  /*6da0*/  LDCU.64 UR8, c[0x4][0x70] ;  /* 0x01000e00ff0877ac */ /* 0x000f220008000a00 */
[----:B------:R-:W-:Y:S01]  /*6db0*/  MOV R3, 0x0 ;  /* 0x0000000000037802 */ /* 0x000fe20000000f00 */
[----:B------:R-:W-:Y:S02]  /*6dc0*/  HFMA2 R12, -RZ, RZ, 0, 5.9604644775390625e-08 ;  /* 0x00000001ff0c7431 */ /* 0x000fe400000001ff */
[----:B------:R-:W-:Y:S02]  /*6dd0*/  IMAD.MOV.U32 R8, RZ, RZ, 0x192 ;  /* 0x00000192ff087424 */ /* 0x000fe400078e00ff */
[----:B------:R-:W-:Y:S01]  /*6de0*/  IMAD.MOV.U32 R13, RZ, RZ, RZ ;  /* 0x000000ffff0d7224 */ /* 0x000fe200078e00ff */
[----:B------:R-:W5:Y:S01]  /*6df0*/  LDCU.64 UR6, c[0x4][0x78] ;  /* 0x01000f00ff0677ac */ /* 0x000f620008000a00 */
[----:B------:R-:W1:Y:S01]  /*6e00*/  LDC.64 R2, c[0x4][R3] ;  /* 0x0100000003027b82 */ /* 0x000e620000000a00 */
[----:B------:R-:W2:Y:S01]  /*6e10*/  LDCU.64 UR4, c[0x4][0x10] ;  /* 0x01000200ff0477ac */ /* 0x000ea20008000a00 */
[----:B----4-:R-:W-:Y:S01]  /*6e20*/  MOV R5, UR9 ;  /* 0x0000000900057c02 */ /* 0x010fe20008000f00 */
[----:B------:R-:W-:Y:S01]  /*6e30*/  IMAD.U32 R4, RZ, RZ, UR8 ;  /* 0x00000008ff047e24 */ /* 0x000fe2000f8e00ff */
[----:B-----5:R-:W-:Y:S01]  /*6e40*/  MOV R7, UR7 ;  /* 0x0000000700077c02 */ /* 0x020fe20008000f00 */
[----:B------:R-:W-:Y:S01]  /*6e50*/  IMAD.U32 R6, RZ, RZ, UR6 ;  /* 0x00000006ff067e24 */ /* 0x000fe2000f8e00ff */
[----:B--2---:R-:W-:Y:S01]  /*6e60*/  MOV R11, UR5 ;  /* 0x00000005000b7c02 */ /* 0x004fe20008000f00 */
[----:B------:R-:W-:Y:S02]  /*6e70*/  IMAD.U32 R10, RZ, RZ, UR4 ;  /* 0x00000004ff0a7e24 */ /* 0x000fe4000f8e00ff */
[----:B------:R-:W-:Y:S07]  /*6e80*/  LEPC R20, `(.L_x_103) ;  /* 0x000000001014794e */ /* 0x000fee0000000000 */
[----:B-1-3--:R-:W-:Y:S05]  /*6e90*/  CALL.ABS.NOINC R2 ;  /* 0x0000000002007343 */ /* 0x00afea0003c00000 */
.L_x_103:
[C---:B---3--:R-:W-:Y:S01]  /*6ea0*/  SHF.L.U32 R20, R28.reuse, 0x10, RZ ;  /* 0x000000101c147819 */ /* 0x048fe200000006ff */
[----:B------:R-:W-:Y:S05]  /*6eb0*/  WARPSYNC.ALL ;  /* 0x0000000000007948 */ /* 0x000fea0003800000 */
[----:B------:R-:W-:Y:S01]  /*6ec0*/  R2UR UR4, R25 ;  /* 0x00000000190472ca */ /* 0x000fe200000e0000 */
[----:B------:R-:W-:Y:S01]  /*6ed0*/  BSSY.RECONVERGENT B0, `(.L_x_104) ;  /* 0x0000051000007945 */ /* 0x000fe20003800200 */
[----:B------:R-:W-:Y:S02]  /*6ee0*/  LOP3.LUT R21, R28, 0xffff0000, RZ, 0xc0, !PT ;  /* 0xffff00001c157812 */ /* 0x000fe400078ec0ff */
[C---:B------:R-:W-:Y:S02]  /*6ef0*/  SHF.L.U32 R26, R29.reuse, 0x10, RZ ;  /* 0x000000101d1a7819 */ /* 0x040fe400000006ff */
[----:B------:R-:W-:Y:S07]  /*6f00*/  ISETP.NE.AND P0, PT, R50, RZ, PT ;  /* 0x000000ff3200720c */ /* 0x000fee0003f05270 */
[----:B------:R-:W1:Y:S02]  /*6f10*/  LDTM.16dp256bit.x4 R4, tmem[UR4] ;  /* 0x00000004000479ee */ /* 0x000e640008120000 */
[C---:B-1----:R-:W-:Y:S01]  /*6f20*/  FMUL R0, R24.reuse, R4 ;  /* 0x0000000418007220 */ /* 0x042fe20000400000 */
[C---:B------:R-:W-:Y:S01]  /*6f30*/  FMUL R4, R24.reuse, R8 ;  /* 0x0000000818047220 */ /* 0x040fe20000400000 */
[C---:B------:R-:W-:Y:S01]  /*6f40*/  FMUL R8, R24.reuse, R12 ;  /* 0x0000000c18087220 */ /* 0x040fe20000400000 */
[C---:B------:R-:W-:Y:S01]  /*6f50*/  FMUL R2, R24.reuse, R5 ;  /* 0x0000000518027220 */ /* 0x040fe20000400000 */
[C---:B------:R-:W-:Y:S01]  /*6f60*/  FMUL R12, R24.reuse, R16 ;  /* 0x00000010180c7220 */ /* 0x040fe20000400000 */
[----:B------:R-:W-:Y:S01]  /*6f70*/  LOP3.LUT R16, R29, 0xffff0000, RZ, 0xc0, !PT ;  /* 0xffff00001d107812 */ /* 0x000fe200078ec0ff */
[C---:B------:R-:W-:Y:S01]  /*6f80*/  FMUL R3, R24.reuse, R6 ;  /* 0x0000000618037220 */ /* 0x040fe20000400000 */
[C---:B------:R-:W-:Y:S01]  /*6f90*/  FMUL R7, R24.reuse, R7 ;  /* 0x0000000718077220 */ /* 0x040fe20000400000 */
[C---:B------:R-:W-:Y:S01]  /*6fa0*/  FFMA R0, R27.reuse, R20, R0 ;  /* 0x000000141b007223 */ /* 0x040fe20000000000 */
[C---:B------:R-:W-:Y:S01]  /*6fb0*/  FFMA R2, R27.reuse, R21, R2 ;  /* 0x000000151b027223 */ /* 0x040fe20000000002 */
[C---:B------:R-:W-:Y:S01]  /*6fc0*/  FMUL R5, R24.reuse, R9 ;  /* 0x0000000918057220 */ /* 0x040fe20000400000 */
[C---:B------:R-:W-:Y:S01]  /*6fd0*/  FFMA R3, R27.reuse, R26, R3 ;  /* 0x0000001a1b037223 */ /* 0x040fe20000000003 */
[----:B------:R-:W-:Y:S01]  /*6fe0*/  FMUL R9, R24, R13 ;  /* 0x0000000d18097220 */ /* 0x000fe20000400000 */
[----:B------:R-:W-:Y:S01]  /*6ff0*/  FFMA R7, R27, R16, R7 ;  /* 0x000000101b077223 */ /* 0x000fe20000000007 */
[----:B------:R-:W-:Y:S01]  /*7000*/  LOP3.LUT R16, R30, 0xffff0000, RZ, 0xc0, !PT ;  /* 0xffff00001e107812 */ /* 0x000fe200078ec0ff */
[----:B------:R-:W-:Y:S01]  /*7010*/  FMUL R6, R24, R10 ;  /* 0x0000000a18067220 */ /* 0x000fe20000400000 */
[----:B------:R-:W-:Y:S01]  /*7020*/  F2FP.BF16.F32.PACK_AB R32, R2, R0 ;  /* 0x000000000220723e */ /* 0x000fe200000010ff */
[----:B------:R-:W-:Y:S01]  /*7030*/  FMUL R13, R24, R17 ;  /* 0x00000011180d7220 */ /* 0x000fe20000400000 */
[----:B------:R-:W-:Y:S01]  /*7040*/  SHF.L.U32 R17, R30, 0x10, RZ ;  /* 0x000000101e117819 */ /* 0x000fe200000006ff */
[C---:B------:R-:W-:Y:S01]  /*7050*/  FMUL R10, R24.reuse, R14 ;  /* 0x0000000e180a7220 */ /* 0x040fe20000400000 */
[C---:B------:R-:W-:Y:S01]  /*7060*/  LOP3.LUT R0, R31.reuse, 0xffff0000, RZ, 0xc0, !PT ;  /* 0xffff00001f007812 */ /* 0x040fe200078ec0ff */
[----:B------:R-:W-:Y:S01]  /*7070*/  FMUL R14, R24, R18 ;  /* 0x00000012180e7220 */ /* 0x000fe20000400000 */
[----:B------:R-:W-:Y:S01]  /*7080*/  SHF.L.U32 R18, R31, 0x10, RZ ;  /* 0x000000101f127819 */ /* 0x000fe200000006ff */
[----:B------:R-:W-:Y:S01]  /*7090*/  FFMA R4, R27, R17, R4 ;  /* 0x000000111b047223 */ /* 0x000fe20000000004 */
[----:B------:R-:W-:Y:S01]  /*70a0*/  F2FP.BF16.F32.PACK_AB R33, R7, R3 ;  /* 0x000000030721723e */ /* 0x000fe200000010ff */
[C---:B------:R-:W-:Y:S01]  /*70b0*/  FFMA R5, R27.reuse, R16, R5 ;  /* 0x000000101b057223 */ /* 0x040fe20000000005 */
[----:B------:R-:W-:Y:S01]  /*70c0*/  SHF.L.U32 R2, R36, 0x10, RZ ;  /* 0x0000001024027819 */ /* 0x000fe200000006ff */
[----:B------:R-:W-:Y:S01]  /*70d0*/  FMUL R11, R24, R11 ;  /* 0x0000000b180b7220 */ /* 0x000fe20000400000 */
[----:B------:R-:W-:Y:S01]  /*70e0*/  LOP3.LUT R3, R36, 0xffff0000, RZ, 0xc0, !PT ;  /* 0xffff000024037812 */ /* 0x000fe200078ec0ff */
[----:B------:R-:W-:Y:S01]  /*70f0*/  FFMA R6, R27, R18, R6 ;  /* 0x000000121b067223 */ /* 0x000fe20000000006 */
[----:B------:R-:W-:Y:S01]  /*7100*/  SHF.L.U32 R7, R37, 0x10, RZ ;  /* 0x0000001025077819 */ /* 0x000fe200000006ff */
[----:B------:R-:W-:Y:S01]  /*7110*/  FFMA R11, R27, R0, R11 ;  /* 0x000000001b0b7223 */ /* 0x000fe2000000000b */
[----:B------:R-:W-:Y:S01]  /*7120*/  LOP3.LUT R0, R37, 0xffff0000, RZ, 0xc0, !PT ;  /* 0xffff000025007812 */ /* 0x000fe200078ec0ff */
[C---:B------:R-:W-:Y:S01]  /*7130*/  FFMA R8, R27.reuse, R2, R8 ;  /* 0x000000021b087223 */ /* 0x040fe20000000008 */
[C---:B------:R-:W-:Y:S01]  /*7140*/  FFMA R9, R27.reuse, R3, R9 ;  /* 0x000000031b097223 */ /* 0x040fe20000000009 */
[----:B------:R-:W-:Y:S01]  /*7150*/  FMUL R15, R24, R15 ;  /* 0x0000000f180f7220 */ /* 0x000fe20000400000 */
[C---:B------:R-:W-:Y:S01]  /*7160*/  SHF.L.U32 R2, R38.reuse, 0x10, RZ ;  /* 0x0000001026027819 */ /* 0x040fe200000006ff */
[----:B------:R-:W-:Y:S01]  /*7170*/  FFMA R10, R27, R7, R10 ;  /* 0x000000071b0a7223 */ /* 0x000fe2000000000a */
[----:B------:R-:W-:Y:S01]  /*7180*/  F2FP.BF16.F32.PACK_AB R34, R5, R4 ;  /* 0x000000040522723e */ /* 0x000fe200000010ff */
[----:B------:R-:W-:Y:S01]  /*7190*/  FFMA R15, R27, R0, R15 ;  /* 0x000000001b0f7223 */ /* 0x000fe2000000000f */
[----:B------:R-:W-:Y:S01]  /*71a0*/  LOP3.LUT R3, R38, 0xffff0000, RZ, 0xc0, !PT ;  /* 0xffff000026037812 */ /* 0x000fe200078ec0ff */
[----:B------:R-:W-:Y:S01]  /*71b0*/  FMUL R19, R24, R19 ;  /* 0x0000001318137220 */ /* 0x000fe20000400000 */
[----:B------:R-:W-:Y:S01]  /*71c0*/  SHF.L.U32 R4, R39, 0x10, RZ ;  /* 0x0000001027047819 */ /* 0x000fe200000006ff */
[----:B------:R-:W-:Y:S01]  /*71d0*/  FFMA R12, R27, R2, R12 ;  /* 0x000000021b0c7223 */ /* 0x000fe2000000000c */
[----:B------:R-:W-:Y:S01]  /*71e0*/  LOP3.LUT R5, R39, 0xffff0000, RZ, 0xc0, !PT ;  /* 0xffff000027057812 */ /* 0x000fe200078ec0ff */
[----:B------:R-:W-:Y:S01]  /*71f0*/  FFMA R13, R27, R3, R13 ;  /* 0x000000031b0d7223 */ /* 0x000fe2000000000d */
[----:B------:R-:W-:Y:S01]  /*7200*/  F2FP.BF16.F32.PACK_AB R35, R11, R6 ;  /* 0x000000060b23723e */ /* 0x000fe200000010ff */
[----:B------:R-:W-:Y:S01]  /*7210*/  FFMA R14, R27, R4, R14 ;  /* 0x000000041b0e7223 */ /* 0x000fe2000000000e */
[----:B------:R-:W-:Y:S01]  /*7220*/  F2FP.BF16.F32.PACK_AB R8, R9, R8 ;  /* 0x000000080908723e */ /* 0x000fe200000010ff */
[----:B------:R-:W-:Y:S01]  /*7230*/  FFMA R19, R27, R5, R19 ;  /* 0x000000051b137223 */ /* 0x000fe20000000013 */
[----:B------:R-:W-:Y:S01]  /*7240*/  F2FP.BF16.F32.PACK_AB R9, R15, R10 ;  /* 0x0000000a0f09723e */ /* 0x000fe200000010ff */
[----:B------:R1:W-:Y:S01]  /*7250*/  STSM.16.M88.4 [R69+0x200], R32 ;  /* 0x0002002045007844 */ /* 0x0003e20000000200 */
[----:B------:R-:W-:Y:S02]  /*7260*/  F2FP.BF16.F32.PACK_AB R10, R13, R12 ;  /* 0x0000000c0d0a723e */ /* 0x000fe400000010ff */
[----:B------:R-:W-:Y:S05]  /*7270*/  F2FP.BF16.F32.PACK_AB R11, R19, R14 ;  /* 0x0000000e130b723e */ /* 0x000fea00000010ff */
[----:B------:R1:W-:Y:S01]  /*7280*/  STSM.16.M88.4 [R68+0x200], R8 ;  /* 0x0002000844007844 */ /* 0x0003e20000000200 */
[----:B------:R-:W-:Y:S01]  /*7290*/  @!PT LDS RZ, [RZ] ;  /* 0x00000000fffff984 */ /* 0x000fe20000000800 */
[----:B------:R-:W-:Y:S01]  /*72a0*/  @!PT LDS RZ, [RZ] ;  /* 0x00000000fffff984 */ /* 0x000fe20000000800 */
[----:B------:R-:W-:Y:S01]  /*72b0*/  @!PT LDS RZ, [RZ] ;  /* 0x00000000fffff984 */ /* 0x000fe20000000800 */
[----:B------:R-:W-:Y:S01]  /*72c0*/  @!PT LDS RZ, [RZ] ;  /* 0x00000000fffff984 */ /* 0x000fe20000000800 */
[----:B------:R3:W-:Y:S07]  /*72d0*/  MEMBAR.ALL.CTA ;  /* 0x0000000000007992 */ /* 0x0007ee0000008000 */
[----:B---3--:R-:W3:Y:S02]  /*72e0*/  FENCE.VIEW.ASYNC.S ;  /* 0x00000000000073c6 */ /* 0x008ee40000000000 */
[----:B---3--:R-:W-:Y:S06]  /*72f0*/  BAR.SYNC.DEFER_BLOCKING 0x1, 0x80 ;  /* 0x0042000000007b1d */ /* 0x008fec0000010000 */
[----:B------:R-:W-:Y:S05]  /*7300*/  @P0 BRA `(.L_x_105) ;  /* 0x0000000000340947 */ /* 0x000fea0003800000 */
[----:B------:R-:W3:Y:S01]  /*7310*/  LDCU.64 UR6, c[0x0][0x348] ;  /* 0x00006900ff0677ac */ /* 0x000ee20008000a00 */
[----:B------:R-:W-:Y:S02]  /*7320*/  R2UR UR42, R65 ;  /* 0x00000000412a72ca */ /* 0x000fe400000e0000 */
[----:B------:R-:W-:Y:S01]  /*7330*/  R2UR UR43, R64 ;  /* 0x00000000402b72ca */ /* 0x000fe200000e0000 */
[----:B------:R-:W-:Y:S01]  /*7340*/  UIADD3 UR4, UPT, UPT, UR49, 0x200, URZ ;  /* 0x0000020031047890 */ /* 0x000fe2000fffe0ff */
[----:B------:R-:W-:Y:S02]  /*7350*/  R2UR UR44, R62 ;  /* 0x000000003e2c72ca */ /* 0x000fe400000e0000 */
[----:B------:R-:W-:Y:S03]  /*7360*/  R2UR UR45, R63 ;  /* 0x000000003f2d72ca */ /* 0x000fe600000e0000 */
[----:B------:R-:W-:Y:S05]  /*7370*/  IMAD.U32 R60, RZ, RZ, UR4 ;  /* 0x00000004ff3c7e24 */ /* 0x000fea000f8e00ff */
[----:B------:R-:W-:Y:S01]  /*7380*/  R2UR UR40, R60 ;  /* 0x000000003c2872ca */ /* 0x000fe200000e0000 */
[----:B---3--:R-:W-:Y:S04]  /*7390*/  UIADD3 UR4, UP0, UPT, UR6, 0x780, URZ ;  /* 0x0000078006047890 */ /* 0x008fe8000ff1e0ff */
[----:B------:R-:W-:Y:S09]  /*73a0*/  UIADD3.X UR5, UPT, UPT, URZ, UR7, URZ, UP0, !UPT ;  /* 0x00000007ff057290 */ /* 0x000ff200087fe4ff */
[----:B------:R3:W-:Y:S01]  /*73b0*/  UTMASTG.5D.IM2COL [UR40], [UR4] ;  /* 0x00000028040073b5 */ /* 0x0007e20008060000 */
[----:B------:R0:W-:Y:S01]  /*73c0*/  UTMACMDFLUSH ;  /* 0x00000000000079b7 */ /* 0x0001e20000000000 */
[----:B---3--:R-:W-:Y:S04]  /*73d0*/  DEPBAR.LE SB0, 0x1 ;  /* 0x000080400000791a */ /* 0x008fe80000000000 */
.L_x_105:
[----:B------:R-:W-:Y:S05]  /*73e0*/  BSYNC.RECONVERGENT B0 ;  /* 0x0000000000007941 */ /* 0x000fea0003800200 */
.L_x_104:
[----:B------:R-:W-:Y:S01]  /*73f0*/  BAR.SYNC.DEFER_BLOCKING 0x1, 0x80 ;  /* 0x0042000000007b1d */ /* 0x000fe20000010000 */
[----:B------:R-:W-:Y:S01]  /*7400*/  ISETP.NE.AND P1, PT, R67, RZ, PT ;  /* 0x000000ff4300720c */ /* 0x000fe20003f25270 */
[----:B------:R-:W-:Y:S01]  /*7410*/  UISETP.NE.AND UP0, UPT, UR53, URZ, UPT ;  /* 0x000000ff3500728c */ /* 0x000fe2000bf05270 */
[----:B------:R-:W-:Y:S11]  /*7420*/  LEA R4, R71, UR49, 0x3 ;  /* 0x0000003147047c11 */ /* 0x000ff6000f8e18ff */
[----:B------:R-:W-:Y:S01]  /*7430*/  @P1 SHF.L.U32 R3, R48, 0x1f, RZ ;  /* 0x0000001f30031819 */ /* 0x000fe200000006ff */
[----:B------:R-:W-:Y:S06]  /*7440*/  BRA.U !UP0, `(.L_x_106) ;  /* 0x0000000108247547 */ /* 0x000fec000b800000 */
[----:B------:R-:W3:Y:S01]  /*7450*/  S2R R0, SR_CgaCtaId ;  /* 0x0000000000007919 */ /* 0x000ee20000008800 */
[----:B------:R-:W-:Y:S01]  /*7460*/  IMAD.U32 R2, RZ, RZ, UR50 ;  /* 0x00000032ff027e24 */ /* 0x000fe2000f8e00ff */
[----:B------:R-:W-:Y:S04]  /*7470*/  UIADD3 UR4, UPT, UPT, UR50, 0x1, URZ ;  /* 0x0000000132047890 */ /* 0x000fe8000fffe0ff */
[----:B------:R-:W-:Y:S01]  /*7480*/  @P1 LEA R2, R2, UR49, 0x3 ;  /* 0x0000003102021c11 */ /* 0x000fe2000f8e18ff */
[----:B------:R-:W-:Y:S04]  /*7490*/  UISETP.NE.AND UP0, UPT, UR4, 0x4, UPT ;  /* 0x000000040400788c */ /* 0x000fe8000bf05270 */
[----:B------:R-:W-:Y:S01]  /*74a0*/  @P1 VIADD R2, R2, 0x130 ;  /* 0x0000013002021836 */ /* 0x000fe20000000000 */
[----:B------:R-:W-:Y:S04]  /*74b0*/  USEL UR50, UR4, URZ, UP0 ;  /* 0x000000ff04327287 */ /* 0x000fe80008000000 */
[----:B---3--:R-:W-:Y:S04]  /*74c0*/  @P1 PRMT R0, R0, 0x654, R2 ;  /* 0x0000065400001816 */ /* 0x008fe80000000002 */
[----:B------:R3:W-:Y:S04]  /*74d0*/  @P1 SYNCS.ARRIVE.TRANS64.RED.A1T0 RZ, [R0+URZ], RZ ;  /* 0x000000ff00ff19a7 */ /* 0x0007e800081004ff */
.L_x_106:
[----:B------:R-:W4:Y:S01]  /*74e0*/  @P1 SYNCS.PHASECHK.TRANS64.TRYWAIT P0, [R4+URZ+0x110], R3 ;  /* 0x00011003040015a7 */ /* 0x000f2200080011ff */
[----:B------:R-:W-:Y:S01]  /*74f0*/  BSSY B1, `(.L_x_107) ;  /* 0x0000013000017945 */ /* 0x000fe20003800000 */
[----:B----4-:R-:W-:Y:S03]  /*7500*/  @P1 SEL R73, RZ, 0x1, !P0 ;  /* 0x00000001ff491807 */ /* 0x010fe60004000000 */
[----:B------:R-:W-:Y:S05]  /*7510*/  @!P1 BRA `(.L_x_108) ;  /* 0x0000000000409947 */ /* 0x000fea0003800000 */
[----:B------:R-:W-:Y:S01]  /*7520*/  ISETP.NE.AND P1, PT, R74, RZ, PT ;  /* 0x000000ff4a00720c */ /* 0x000fe20003f25270 */
[----:B------:R-:W-:Y:S01]  /*7530*/  BSSY B0, `(.L_x_109) ;  /* 0x0000009000007945 */ /* 0x000fe20003800000 */
[----:B------:R-:W-:Y:S11]  /*7540*/  ISETP.NE.AND P0, PT, R73, RZ, PT ;  /* 0x000000ff4900720c */ /* 0x000ff60003f05270 */
[----:B------:R-:W-:Y:S05]  /*7550*/  @P1 IMAD R3, R71, 0x1000, R72 ;  /* 0x0000100047031824 */ /* 0x000fea00078e0248 */
[----:B------:R-:W-:Y:S05]  /*7560*/  @P1 IADD3 R2, PT, PT, R3, UR49, RZ ;  /* 0x0000003103021c10 */ /* 0x000fea000fffe0ff */
[----:B------:R-:W-:Y:S01]  /*7570*/  @P1 IMAD.IADD R2, R61, 0x1, R2 ;  /* 0x000000013d021824 */ /* 0x000fe200078e0202 */
[----:B------:R-:W-:Y:S06]  /*7580*/  @P0 BRA `(.L_x_110) ;  /* 0x00000000000c0947 */ /* 0x000fec0003800000 */
[----:B---3--:R-:W-:Y:S04]  /*7590*/  SHF.L.U32 R0, R48, 0x1f, RZ ;  /* 0x0000001f30007819 */ /* 0x008fe800000006ff */
[----:B------:R-:W3:Y:S02]  /*75a0*/  SYNCS.PHASECHK.TRANS64.TRYWAIT P0, [R4+URZ+0x110], R0 ;  /* 0x00011000040075a7 */ /* 0x000ee400080011ff */
[----:B---3--:R-:W-:Y:S05]  /*75b0*/  @!P0 BRA `(.L_x_111) ;  /* 0x0000002800908947 */ /* 0x008fea0003800000 */
.L_x_110:
[----:B------:R-:W-:Y:S05]  /*75c0*/  BSYNC B0 ;  /* 0x0000000000007941 */ /* 0x000fea0003800000 */
.L_x_109:
[----:B------:R-:W-:Y:S02]  /*75d0*/  ISETP.NE.AND P0, PT, R74, RZ, PT ;  /* 0x000000ff4a00720c */ /* 0x000fe40003f05270 */
[----:B------:R-:W-:Y:S11]  /*75e0*/  IADD3 R71, PT, PT, R71, 0x1, RZ ;  /* 0x0000000147477810 */ /* 0x000ff60007ffe0ff */
[----:B------:R-:W-:Y:S05]  /*75f0*/  @P0 WARPSYNC.ALL ;  /* 0x0000000000000948 */ /* 0x000fea0003800000 */
[----:B------:R4:W1:Y:S04]  /*7600*/  @P0 LDSM.16.M88.4 R28, [R3+UR49+0x200] ;  /* 0x00020031031c083b */ /* 0x0008680008000200 */
[----:B------:R4:W1:Y:S02]  /*7610*/  @P0 LDSM.16.M88.4 R36, [R2+0x200] ;  /* 0x000200000224083b */ /* 0x0008640000000200 */
.L_x_108:
[----:B------:R-:W-:Y:S05]  /*7620*/  BSYNC B1 ;  /* 0x0000000000017941 */ /* 0x000fea0003800000 */
.L_x_107:
[----:B---3--:R-:W-:Y:S05]  /*7630*/  VIADD R0, R25, 0x20 ;  /* 0x0000002019007836 */ /* 0x008fea0000000000 */
[----:B------:R-:W-:Y:S04]  /*7640*/  SHF.R.U32.HI R0, RZ, 0x15, R0 ;  /* 0x00000015ff007819 */ /* 0x000fe80000011600 */
[----:B------:R-:W-:Y:S11]  /*7650*/  LOP3.LUT P0, RZ, R0, 0x3, R52, 0x48, !PT ;  /* 0x0000000300ff7812 */ /* 0x000ff60007804834 */
[----:B------:R-:W-:Y:S02]  /*7660*/  @!UPT UIADD3 URZ, UPT, UPT, URZ, URZ, URZ ;  /* 0x000000fffffff290 */ /* 0x000fe4000fffe0ff */
[----:B------:R-:W-:Y:S05]  /*7670*/  @!P0 BRA `(.L_x_112) ;  /* 0x0000000000408947 */ /* 0x000fea0003800000 */
[----:B------:R-:W3:Y:S01]  /*7680*/  LDCU.64 UR8, c[0x4][0x70] ;  /* 0x01000e00ff0877ac */ /* 0x000ee20008000a00 */
[----:B----4-:R-:W-:Y:S01]  /*7690*/  MOV R3, 0x0 ;  /* 0x0000000000037802 */ /* 0x010fe20000000f00 */
[----:B------:R-:W-:Y:S02]  /*76a0*/  HFMA2 R12, -RZ, RZ, 0, 5.9604644775390625e-08 ;  /* 0x00000001ff0c7431 */ /* 0x000fe400000001ff */
[----:B-1----:R-:W-:Y:S02]  /*76b0*/  IMAD.MOV.U32 R8, RZ, RZ, 0x192 ;  /* 0x00000192ff087424 */ /* 0x002fe400078e00ff */
[----:B------:R-:W-:Y:S01]  /*76c0*/  IMAD.MOV.U32 R13, RZ, RZ, RZ ;  /* 0x000000ffff0d7224 */ /* 0x000fe200078e00ff */
[----:B------:R-:W1:Y:S01]  /*76d0*/  LDCU.64 UR6, c[0x4][0x78] ;  /* 0x01000f00ff0677ac */ /* 0x000e620008000a00 */
[----:B------:R-:W4:Y:S01]  /*76e0*/  LDC.64 R2, c[0x4][R3] ;  /* 0x0100000003027b82 */ /* 0x000f220000000a00 */
[----:B------:R-:W5:Y:S01]  /*76f0*/  LDCU.64 UR4, c[0x4][0x10] ;  /* 0x01000200ff0477ac */ /* 0x000f620008000a00 */
[----:B---3--:R-:W-:Y:S01]  /*7700*/  MOV R5, UR9 ;  /* 0x0000000900057c02 */ /* 0x008fe20008000f00 */
[----:B------:R-:W-:Y:S01]  /*7710*/  IMAD.U32 R4, RZ, RZ, UR8 ;  /* 0x00000008ff047e24 */ /* 0x000fe2000f8e00ff */
[----:B-1----:R-:W-:Y:S01]  /*7720*/  MOV R7, UR7 ;  /* 0x0000000700077c02 */ /* 0x002fe20008000f00 */
[----:B------:R-:W-:Y:S01]  /*7730*/  IMAD.U32 R6, RZ, RZ, UR6 ;  /* 0x00000006ff067e24 */ /* 0x000fe2000f8e00ff */
[----:B-----5:R-:W-:Y:S01]  /*7740*/  MOV R11, UR5 ;  /* 0x00000005000b7c02 */ /* 0x020fe20008000f00 */
[----:B------:R-:W-:Y:S02]  /*7750*/  IMAD.U32 R10, RZ, RZ, UR4 ;  /* 0x00000004ff0a7e24 */ /* 0x000fe4000f8e00ff */
[----:B------:R-:W-:Y:S07]  /*7760*/  LEPC R20, `(.L_x_112) ;  /* 0x000000001014794e */ /* 0x000fee0000000000 */
[----:B--2-4-:R-:W-:Y:S05]  /*7770*/  CALL.ABS.NOINC R2 ;  /* 0x0000000002007343 */ /* 0x014fea0003c00000 */
.L_x_112:
[----:B-1--4-:R-:W-:Y:S01]  /*7780*/  SHF.L.U32 R3, R28, 0x10, RZ ;  /* 0x000000101c037819 */ /* 0x012fe200000006ff */
[----:B------:R-:W-:Y:S05]  /*7790*/  WARPSYNC.ALL ;  /* 0x0000000000007948 */ /* 0x000fea0003800000 */
[----:B------:R-:W-:Y:S01]  /*77a0*/  R2UR UR4, R25 ;  /* 0x00000000190472ca */ /* 0x000fe200000e0000 */
[----:B------:R-:W1:Y:S01]  /*77b0*/  S2R R75, SR_CgaCtaId ;  /* 0x00000000004b7919 */ /* 0x000e620000008800 */
[C---:B------:R-:W-:Y:S01]  /*77c0*/  SHF.L.U32 R20, R29.reuse, 0x10, RZ ;  /* 0x000000101d147819 */ /* 0x040fe200000006ff */
[----:B------:R-:W-:Y:S01]  /*77d0*/  BSSY.RECONVERGENT B0, `(.L_x_113) ;  /* 0x0000056000007945 */ /* 0x000fe20003800200 */
[----:B------:R-:W-:Y:S02]  /*77e0*/  LOP3.LUT R21, R29, 0xffff0000, RZ, 0xc0, !PT ;  /* 0xffff00001d157812 */ /* 0x000fe400078ec0ff */
[----:B------:R-:W-:Y:S02]  /*77f0*/  ISETP.NE.AND P6, PT, R67, RZ, PT ;  /* 0x000000ff4300720c */ /* 0x000fe40003fc5270 */
[----:B------:R-:W-:Y:S05]  /*7800*/  ISETP.NE.AND P0, PT, R50, RZ, PT ;  /* 0x000000ff3200720c */ /* 0x000fea0003f05270 */
[----:B------:R-:W3:Y:S02]  /*7810*/  LDTM.16dp256bit.x4 R4, tmem[UR4+0x20] ;  /* 0x00002004000479ee */ /* 0x000ee40008120000 */
[----:B---3--:R-:W-:Y:S01]  /*7820*/  FMUL R0, R24, R4 ;  /* 0x0000000418007220 */ /* 0x008fe20000400000 */
[----:B------:R-:W-:Y:S01]  /*7830*/  LOP3.LUT R4, R28, 0xffff0000, RZ, 0xc0, !PT ;  /* 0xffff00001c047812 */ /* 0x000fe200078ec0ff */
[C---:B------:R-:W-:Y:S01]  /*7840*/  FMUL R2, R24.reuse, R5 ;  /* 0x0000000518027220 */ /* 0x040fe20000400000 */
[C---:B------:R-:W-:Y:S01]  /*7850*/  FMUL R7, R24.reuse, R7 ;  /* 0x0000000718077220 */ /* 0x040fe20000400000 */
[C---:B------:R-:W-:Y:S01]  /*7860*/  FFMA R0, R27.reuse, R3, R0 ;  /* 0x000000031b007223 */ /* 0x040fe20000000000 */
[C---:B------:R-:W-:Y:S01]  /*7870*/  FMUL R3, R24.reuse, R6 ;  /* 0x0000000618037220 */ /* 0x040fe20000400000 */
[C---:B------:R-:W-:Y:S01]  /*7880*/  FFMA R2, R27.reuse, R4, R2 ;  /* 0x000000041b027223 */ /* 0x040fe20000000002 */
[C---:B------:R-:W-:Y:S01]  /*7890*/  FMUL R4, R24.reuse, R8 ;  /* 0x0000000818047220 */ /* 0x040fe20000400000 */
[----:B------:R-:W-:Y:S01]  /*78a0*/  FMUL R8, R24, R12 ;  /* 0x0000000c18087220 */ /* 0x000fe20000400000 */
[C---:B------:R-:W-:Y:S01]  /*78b0*/  FFMA R3, R27.reuse, R20, R3 ;  /* 0x000000141b037223 */ /* 0x040fe20000000003 */
[----:B------:R-:W-:Y:S01]  /*78c0*/  FFMA R7, R27, R21, R7 ;  /* 0x000000151b077223 */ /* 0x000fe20000000007 */
[----:B------:R-:W-:Y:S01]  /*78d0*/  F2FP.BF16.F32.PACK_AB R32, R2, R0 ;  /* 0x000000000220723e */ /* 0x000fe200000010ff */
[----:B------:R-:W-:Y:S01]  /*78e0*/  FMUL R12, R24, R16 ;  /* 0x00000010180c7220 */ /* 0x000fe20000400000 */
[----:B------:R-:W-:Y:S01]  /*78f0*/  SHF.L.U32 R16, R30, 0x10, RZ ;  /* 0x000000101e107819 */ /* 0x000fe200000006ff */
[----:B------:R-:W-:Y:S01]  /*7900*/  FMUL R5, R24, R9 ;  /* 0x0000000918057220 */ /* 0x000fe20000400000 */
[----:B------:R-:W-:Y:S01]  /*7910*/  LOP3.LUT R0, R30, 0xffff0000, RZ, 0xc0, !PT ;  /* 0xffff00001e007812 */ /* 0x000fe200078ec0ff */
[C---:B------:R-:W-:Y:S01]  /*7920*/  FMUL R6, R24.reuse, R10 ;  /* 0x0000000a18067220 */ /* 0x040fe20000400000 */
[----:B------:R-:W-:Y:S01]  /*7930*/  SHF.L.U32 R2, R31, 0x10, RZ ;  /* 0x000000101f027819 */ /* 0x000fe200000006ff */
[----:B------:R-:W-:Y:S01]  /*7940*/  FFMA R4, R27, R16, R4 ;  /* 0x000000101b047223 */ /* 0x000fe20000000004 */
[----:B------:R-:W-:Y:S01]  /*7950*/  F2FP.BF16.F32.PACK_AB R33, R7, R3 ;  /* 0x000000030721723e */ /* 0x000fe200000010ff */
[----:B------:R-:W-:Y:S01]  /*7960*/  FFMA R5, R27, R0, R5 ;  /* 0x000000001b057223 */ /* 0x000fe20000000005 */
[----:B------:R-:W-:Y:S01]  /*7970*/  LOP3.LUT R3, R31, 0xffff0000, RZ, 0xc0, !PT ;  /* 0xffff00001f037812 */ /* 0x000fe200078ec0ff */
[----:B------:R-:W-:Y:S01]  /*7980*/  FMUL R11, R24, R11 ;  /* 0x0000000b180b7220 */ /* 0x000fe20000400000 */
[C---:B------:R-:W-:Y:S01]  /*7990*/  SHF.L.U32 R0, R36.reuse, 0x10, RZ ;  /* 0x0000001024007819 */ /* 0x040fe200000006ff */
[C---:B------:R-:W-:Y:S01]  /*79a0*/  FFMA R6, R27.reuse, R2, R6 ;  /* 0x000000021b067223 */ /* 0x040fe20000000006 */
[----:B------:R-:W-:Y:S01]  /*79b0*/  LOP3.LUT R2, R36, 0xffff0000, RZ, 0xc0, !PT ;  /* 0xffff000024027812 */ /* 0x000fe200078ec0ff */
[----:B------:R-:W-:Y:S01]  /*79c0*/  FFMA R11, R27, R3, R11 ;  /* 0x000000031b0b7223 */ /* 0x000fe2000000000b */
[----:B------:R-:W-:Y:S01]  /*79d0*/  SHF.L.U32 R3, R37, 0x10, RZ ;  /* 0x0000001025037819 */ /* 0x000fe200000006ff */
[C---:B------:R-:W-:Y:S01]  /*79e0*/  FMUL R9, R24.reuse, R13 ;  /* 0x0000000d18097220 */ /* 0x040fe20000400000 */
[----:B------:R-:W-:Y:S01]  /*79f0*/  F2FP.BF16.F32.PACK_AB R34, R5, R4 ;  /* 0x000000040522723e */ /* 0x000fe200000010ff */
[----:B------:R-:W-:Y:S01]  /*7a00*/  FMUL R10, R24, R14 ;  /* 0x0000000e180a7220 */ /* 0x000fe20000400000 */
[----:B------:R-:W-:Y:S01]  /*7a10*/  SHF.L.U32 R4, R39, 0x10, RZ ;  /* 0x0000001027047819 */ /* 0x000fe200000006ff */
[----:B------:R-:W-:Y:S01]  /*7a20*/  FFMA R8, R27, R0, R8 ;  /* 0x000000001b087223 */ /* 0x000fe20000000008 */
[----:B------:R-:W-:Y:S01]  /*7a30*/  LOP3.LUT R0, R37, 0xffff0000, RZ, 0xc0, !PT ;  /* 0xffff000025007812 */ /* 0x000fe200078ec0ff */
[C---:B------:R-:W-:Y:S01]  /*7a40*/  FFMA R9, R27.reuse, R2, R9 ;  /* 0x000000021b097223 */ /* 0x040fe20000000009 */
[C---:B------:R-:W-:Y:S01]  /*7a50*/  SHF.L.U32 R2, R38.reuse, 0x10, RZ ;  /* 0x0000001026027819 */ /* 0x040fe200000006ff */
[----:B------:R-:W-:Y:S01]  /*7a60*/  FFMA R10, R27, R3, R10 ;  /* 0x000000031b0a7223 */ /* 0x000fe2000000000a */
[----:B------:R-:W-:Y:S01]  /*7a70*/  LOP3.LUT R3, R38, 0xffff0000, RZ, 0xc0, !PT ;  /* 0xffff000026037812 */ /* 0x000fe200078ec0ff */
[C---:B------:R-:W-:Y:S01]  /*7a80*/  FMUL R15, R24.reuse, R15 ;  /* 0x0000000f180f7220 */ /* 0x040fe20000400000 */
[----:B------:R-:W-:Y:S01]  /*7a90*/  LOP3.LUT R5, R39, 0xffff0000, RZ, 0xc0, !PT ;  /* 0xffff000027057812 */ /* 0x000fe200078ec0ff */
[C---:B------:R-:W-:Y:S01]  /*7aa0*/  FMUL R13, R24.reuse, R17 ;  /* 0x00000011180d7220 */ /* 0x040fe20000400000 */
[----:B------:R-:W-:Y:S01]  /*7ab0*/  F2FP.BF16.F32.PACK_AB R35, R11, R6 ;  /* 0x000000060b23723e */ /* 0x000fe200000010ff */
[C---:B------:R-:W-:Y:S01]  /*7ac0*/  FMUL R14, R24.reuse, R18 ;  /* 0x00000012180e7220 */ /* 0x040fe20000400000 */
[C---:B------:R-:W-:Y:S01]  /*7ad0*/  FFMA R15, R27.reuse, R0, R15 ;  /* 0x000000001b0f7223 */ /* 0x040fe2000000000f */
[----:B------:R-:W-:Y:S01]  /*7ae0*/  FMUL R19, R24, R19 ;  /* 0x0000001318137220 */ /* 0x000fe20000400000 */
[----:B------:R-:W-:Y:S01]  /*7af0*/  FFMA R12, R27, R2, R12 ;  /* 0x000000021b0c7223 */ /* 0x000fe2000000000c */
[----:B------:R3:W-:Y:S01]  /*7b00*/  STSM.16.M88.4 [R69+0x1200], R32 ;  /* 0x0012002045007844 */ /* 0x0007e20000000200 */
[----:B------:R-:W-:Y:S01]  /*7b10*/  F2FP.BF16.F32.PACK_AB R8, R9, R8 ;  /* 0x000000080908723e */ /* 0x000fe200000010ff */
[----:B------:R-:W-:Y:S01]  /*7b20*/  FFMA R13, R27, R3, R13 ;  /* 0x000000031b0d7223 */ /* 0x000fe2000000000d */
[----:B------:R-:W-:Y:S01]  /*7b30*/  F2FP.BF16.F32.PACK_AB R9, R15, R10 ;  /* 0x0000000a0f09723e */ /* 0x000fe200000010ff */
[C---:B------:R-:W-:Y:S01]  /*7b40*/  FFMA R14, R27.reuse, R4, R14 ;  /* 0x000000041b0e7223 */ /* 0x040fe2000000000e */
[----:B------:R-:W-:Y:S01]  /*7b50*/  FFMA R19, R27, R5, R19 ;  /* 0x000000051b137223 */ /* 0x000fe20000000013 */
[----:B------:R-:W-:Y:S02]  /*7b60*/  MOV R0, UR50 ;  /* 0x0000003200007c02 */ /* 0x000fe40008000f00 */
[----:B------:R-:W-:Y:S02]  /*7b70*/  F2FP.BF16.F32.PACK_AB R10, R13, R12 ;  /* 0x0000000c0d0a723e */ /* 0x000fe400000010ff */
[----:B------:R-:W-:Y:S02]  /*7b80*/  F2FP.BF16.F32.PACK_AB R11, R19, R14 ;  /* 0x0000000e130b723e */ /* 0x000fe400000010ff */
[----:B------:R-:W-:Y:S02]  /*7b90*/  @P6 LEA R0, R0, UR49, 0x3 ;  /* 0x0000003100006c11 */ /* 0x000fe4000f8e18ff */
[----:B------:R-:W-:Y:S01]  /*7ba0*/  LEA R2, R71, UR49, 0x3 ;  /* 0x0000003147027c11 */ /* 0x000fe2000f8e18ff */
[----:B------:R3:W-:Y:S01]  /*7bb0*/  STSM.16.M88.4 [R68+0x1200], R8 ;  /* 0x0012000844007844 */ /* 0x0007e20000000200 */
[----:B------:R-:W-:Y:S02]  /*7bc0*/  @P6 IADD3 R0, PT, PT, R0, 0x130, RZ ;  /* 0x0000013000006810 */ /* 0x000fe40007ffe0ff */
[----:B------:R-:W-:Y:S01]  /*7bd0*/  @P6 SHF.L.U32 R3, R48, 0x1f, RZ ;  /* 0x0000001f30036819 */ /* 0x000fe200000006ff */
[----:B------:R-:W-:Y:S01]  /*7be0*/  @!PT LDS RZ, [RZ] ;  /* 0x00000000fffff984 */ /* 0x000fe20000000800 */
[----:B------:R-:W-:Y:S01]  /*7bf0*/  @!PT LDS RZ, [RZ] ;  /* 0x00000000fffff984 */ /* 0x000fe20000000800 */
[----:B------:R-:W-:Y:S01]  /*7c00*/  @!PT LDS RZ, [RZ] ;  /* 0x00000000fffff984 */ /* 0x000fe20000000800 */
[----:B------:R-:W-:Y:S01]  /*7c10*/  @!PT LDS RZ, [RZ] ;  /* 0x00000000fffff984 */ /* 0x000fe20000000800 */
[----:B------:R4:W-:Y:S06]  /*7c20*/  MEMBAR.ALL.CTA ;  /* 0x0000000000007992 */ /* 0x0009ec0000008000 */
[----:B----4-:R-:W4:Y:S01]  /*7c30*/  FENCE.VIEW.ASYNC.S ;  /* 0x00000000000073c6 */ /* 0x010f220000000000 */
[----:B-1----:R-:W-:Y:S01]  /*7c40*/  @P6 PRMT R0, R75, 0x654, R0 ;  /* 0x000006544b006816 */ /* 0x002fe20000000000 */
[----:B----4-:R-:W-:Y:S06]  /*7c50*/  BAR.SYNC.DEFER_BLOCKING 0x1, 0x80 ;  /* 0x0042000000007b1d */ /* 0x010fec0000010000 */
[----:B------:R-:W-:Y:S05]  /*7c60*/  @P0 BRA `(.L_x_114) ;  /* 0x0000000000300947 */ /* 0x000fea0003800000 */
[----:B------:R-:W1:Y:S01]  /*7c70*/  LDCU.64 UR6, c[0x0][0x348] ;  /* 0x00006900ff0677ac */ /* 0x000e620008000a00 */
[----:B------:R-:W-:Y:S02]  /*7c80*/  R2UR UR10, R65 ;  /* 0x00000000410a72ca */ /* 0x000fe400000e0000 */
[----:B------:R-:W-:Y:S01]  /*7c90*/  R2UR UR11, R64 ;  /* 0x00000000400b72ca */ /* 0x000fe200000e0000 */
[----:B------:R-:W-:Y:S01]  /*7ca0*/  UIADD3 UR9, UPT, UPT, UR41, 0x20, URZ ;  /* 0x0000002029097890 */ /* 0x000fe2000fffe0ff */
[----:B------:R-:W-:Y:S01]  /*7cb0*/  R2UR UR12, R62 ;  /* 0x000000003e0c72ca */ /* 0x000fe200000e0000 */
[----:B------:R-:W-:Y:S01]  /*7cc0*/  UIADD3 UR8, UPT, UPT, UR49, 0x1200, URZ ;  /* 0x0000120031087890 */ /* 0x000fe2000fffe0ff */
[----:B------:R-:W-:Y:S01]  /*7cd0*/  R2UR UR13, R63 ;  /* 0x000000003f0d72ca */ /* 0x000fe200000e0000 */
[----:B-1----:R-:W-:Y:S04]  /*7ce0*/  UIADD3 UR4, UP0, UPT, UR6, 0x780, URZ ;  /* 0x0000078006047890 */ /* 0x002fe8000ff1e0ff */
[----:B------:R-:W-:Y:S09]  /*7cf0*/  UIADD3.X UR5, UPT, UPT, URZ, UR7, URZ, UP0, !UPT ;  /* 0x00000007ff057290 */ /* 0x000ff200087fe4ff */
[----:B------:R1:W-:Y:S01]  /*7d00*/  UTMASTG.5D.IM2COL [UR8], [UR4] ;  /* 0x00000008040073b5 */ /* 0x0003e20008060000 */
[----:B------:R0:W-:Y:S01]  /*7d10*/  UTMACMDFLUSH ;  /* 0x00000000000079b7 */ /* 0x0001e20000000000 */
[----:B-1----:R-:W-:Y:S04]  /*7d20*/  DEPBAR.LE SB0, 0x1 ;  /* 0x000080400000791a */ /* 0x002fe80000000000 */
.L_x_114:
[----:B------:R-:W-:Y:S05]  /*7d30*/  BSYNC.RECONVERGENT B0 ;  /* 0x0000000000007941 */ /* 0x000fea0003800200 */
.L_x_113:
[----:B------:R-:W-:Y:S01]  /*7d40*/  BAR.SYNC.DEFER_BLOCKING 0x1, 0x80 ;  /* 0x0042000000007b1d */ /* 0x000fe20000010000 */
[----:B------:R-:W-:Y:S04]  /*7d50*/  UIADD3 UR4, UPT, UPT, UR50, 0x1, URZ ;  /* 0x0000000132047890 */ /* 0x000fe8000fffe0ff */
[----:B------:R-:W-:Y:S04]  /*7d60*/  UISETP.NE.AND UP0, UPT, UR4, 0x4, UPT ;  /* 0x000000040400788c */ /* 0x000fe8000bf05270 */
[----:B------:R-:W-:Y:S01]  /*7d70*/  USEL UR40, UR4, URZ, UP0 ;  /* 0x000000ff04287287 */ /* 0x000fe20008000000 */
[----:B------:R1:W-:Y:S01]  /*7d80*/  @P6 SYNCS.ARRIVE.TRANS64.RED.A1T0 RZ, [R0+URZ], RZ ;  /* 0x000000ff00ff69a7 */ /* 0x0003e200081004ff */
[----:B------:R-:W-:Y:S01]  /*7d90*/  BSSY B1, `(.L_x_115) ;  /* 0x0000014000017945 */ /* 0x000fe20003800000 */
[----:B------:R-:W4:Y:S02]  /*7da0*/  @P6 SYNCS.PHASECHK.TRANS64.TRYWAIT P0, [R2+URZ+0x110], R3 ;  /* 0x00011003020065a7 */ /* 0x000f2400080011ff */
[----:B----4-:R-:W-:Y:S01]  /*7db0*/  @P6 SEL R73, RZ, 0x1, !P0 ;  /* 0x00000001ff496807 */ /* 0x010fe20004000000 */
[----:B-1----:R-:W-:Y:S06]  /*7dc0*/  @!P6 BRA `(.L_x_116) ;  /* 0x000000000040e947 */ /* 0x002fec0003800000 */
[----:B------:R-:W-:Y:S01]  /*7dd0*/  ISETP.NE.AND P1, PT, R74, RZ, PT ;  /* 0x000000ff4a00720c */ /* 0x000fe20003f25270 */
[----:B------:R-:W-:Y:S01]  /*7de0*/  BSSY B0, `(.L_x_117) ;  /* 0x0000009000007945 */ /* 0x000fe20003800000 */
[----:B------:R-:W-:Y:S11]  /*7df0*/  ISETP.NE.AND P0, PT, R73, RZ, PT ;  /* 0x000000ff4900720c */ /* 0x000ff60003f05270 */
[----:B------:R-:W-:Y:S05]  /*7e00*/  @P1 IMAD R3, R71, 0x1000, R72 ;  /* 0x0000100047031824 */ /* 0x000fea00078e0248 */
[----:B------:R-:W-:Y:S05]  /*7e10*/  @P1 IADD3 R0, PT, PT, R3, UR49, RZ ;  /* 0x0000003103001c10 */ /* 0x000fea000fffe0ff */
[----:B------:R-:W-:Y:S01]  /*7e20*/  @P1 IMAD.IADD R0, R61, 0x1, R0 ;  /* 0x000000013d001824 */ /* 0x000fe200078e0200 */
[----:B------:R-:W-:Y:S06]  /*7e30*/  @P0 BRA `(.L_x_118) ;  /* 0x00000000000c0947 */ /* 0x000fec0003800000 */
[----:B------:R-:W-:Y:S04]  /*7e40*/  SHF.L.U32 R4, R48, 0x1f, RZ ;  /* 0x0000001f30047819 */ /* 0x000fe800000006ff */
[----:B------:R-:W1:Y:S02]  /*7e50*/  SYNCS.PHASECHK.TRANS64.TRYWAIT P0, [R2+URZ+0x110], R4 ;  /* 0x00011004020075a7 */ /* 0x000e6400080011ff */
[----:B-1----:R-:W-:Y:S05]  /*7e60*/  @!P0 BRA `(.L_x_119) ;  /* 0x0000002000788947 */ /* 0x002fea0003800000 */
.L_x_118:
[----:B------:R-:W-:Y:S05]  /*7e70*/  BSYNC B0 ;  /* 0x0000000000007941 */ /* 0x000fea0003800000 */
.L_x_117:
[----:B------:R-:W-:Y:S02]  /*7e80*/  ISETP.NE.AND P0, PT, R74, RZ, PT ;  /* 0x000000ff4a00720c */ /* 0x000fe40003f05270 */
[----:B------:R-:W-:Y:S11]  /*7e90*/  IADD3 R71, PT, PT, R71, 0x1, RZ ;  /* 0x0000000147477810 */ /* 0x000ff60007ffe0ff */
[----:B------:R-:W-:Y:S05]  /*7ea0*/  @P0 WARPSYNC.ALL ;  /* 0x0000000000000948 */ /* 0x000fea0003800000 */
[----:B------:R4:W1:Y:S04]  /*7eb0*/  @P0 LDSM.16.M88.4 R28, [R3+UR49+0x200] ;  /* 0x00020031031c083b */ /* 0x0008680008000200 */
[----:B------:R4:W1:Y:S02]  /*7ec0*/  @P0 LDSM.16.M88.4 R36, [R0+0x200] ;  /* 0x000200000024083b */ /* 0x0008640000000200 */
.L_x_116:
[----:B------:R-:W-:Y:S05]  /*7ed0*/  BSYNC B1 ;  /* 0x0000000000017941 */ /* 0x000fea0003800000 */
.L_x_115:
[----:B----4-:R-:W-:Y:S05]  /*7ee0*/  VIADD R0, R25, 0x40 ;  /* 0x0000004019007836 */ /* 0x010fea0000000000 */
[----:B------:R-:W-:Y:S04]  /*7ef0*/  SHF.R.U32.HI R0, RZ, 0x15, R0 ;  /* 0x00000015ff007819 */ /* 0x000fe80000011600 */
[----:B------:R-:W-:Y:S11]  /*7f00*/  LOP3.LUT P0, RZ, R0, 0x3, R52, 0x48, !PT ;  /* 0x0000000300ff7812 */ /* 0x000ff60007804834 */
[----:B------:R-:W-:Y:S02]  /*7f10*/  @!UPT UIADD3 URZ, UPT, UPT, URZ, URZ, URZ ;  /* 0x000000fffffff290 */ /* 0x000fe4000fffe0ff */
[----:B------:R-:W-:Y:S05]  /*7f20*/  @!P0 BRA `(.L_x_120) ;  /* 0x0000000000408947 */ /* 0x000fea0003800000 */
[----:B------:R-:W4:Y:S01]  /*7f30*/  LDCU.64 UR8, c[0x4][0x70] ;  /* 0x01000e00ff0877ac */ /* 0x000f220008000a00 */
[----:B------:R-:W-:Y:S01]  /*7f40*/  MOV R3, 0x0 ;  /* 0x0000000000037802 */ /* 0x000fe20000000f00 */
[----:B------:R-:W-:Y:S02]  /*7f50*/  HFMA2 R12, -RZ, RZ, 0, 5.9604644775390625e-08 ;  /* 0x00000001ff0c7431 */ /* 0x000fe400000001ff */
[----:B---3--:R-:W-:Y:S02]  /*7f60*/  IMAD.MOV.U32 R8, RZ, RZ, 0x192 ;  /* 0x00000192ff087424 */ /* 0x008fe400078e00ff */
[----:B------:R-:W-:Y:S01]  /*7f70*/  IMAD.MOV.U32 R13, RZ, RZ, RZ ;  /* 0x000000ffff0d7224 */ /* 0x000fe200078e00ff */
[----:B------:R-:W3:Y:S01]  /*7f80*/  LDCU.64 UR6, c[0x4][0x78] ;  /* 0x01000f00ff0677ac */ /* 0x000ee20008000a00 */
[----:B-1----:R-:W1:Y:S01]  /*7f90*/  LDC.64 R2, c[0x4][R3] ;  /* 0x0100000003027b82 */ /* 0x002e620000000a00 */
[----:B------:R-:W5:Y:S01]  /*7fa0*/  LDCU.64 UR4, c[0x4][0x10] ;  /* 0x01000200ff0477ac */ /* 0x000f620008000a00 */
[----:B----4-:R-:W-:Y:S01]  /*7fb0*/  MOV R5, UR9 ;  /* 0x0000000900057c02 */ /* 0x010fe20008000f00 */
[----:B------:R-:W-:Y:S01]  /*7fc0*/  IMAD.U32 R4, RZ, RZ, UR8 ;  /* 0x00000008ff047e24 */ /* 0x000fe2000f8e00ff */
[----:B---3--:R-:W-:Y:S01]  /*7fd0*/  MOV R7, UR7 ;  /* 0x0000000700077c02 */ /* 0x008fe20008000f00 */
[----:B------:R-:W-:Y:S01]  /*7fe0*/  IMAD.U32 R6, RZ, RZ, UR6 ;  /* 0x00000006ff067e24 */ /* 0x000fe2000f8e00ff */
[----:B-----5:R-:W-:Y:S01]  /*7ff0*/  MOV R11, UR5 ;  /* 0x00000005000b7c02 */ /* 0x020fe20008000f00 */
[----:B------:R-:W-:Y:S02]  /*8000*/  IMAD.U32 R10, RZ, RZ, UR4 ;  /* 0x00000004ff0a7e24 */ /* 0x000fe4000f8e00ff */
[----:B------:R-:W-:Y:S07]  /*8010*/  LEPC R20, `(.L_x_120) ;  /* 0x000000001014794e */ /* 0x000fee0000000000 */
[----:B-12---:R-:W-:Y:S05]  /*8020*/  CALL.ABS.NOINC R2 ;  /* 0x0000000002007343 */ /* 0x006fea0003c00000 */
.L_x_120:
[----:B-1----:R-:W-:Y:S01]  /*8030*/  SHF.L.U32 R3, R28, 0x10, RZ ;  /* 0x000000101c037819 */ /* 0x002fe200000006ff */
[----:B------:R-:W-:Y:S05]  /*8040*/  WARPSYNC.ALL ;  /* 0x0000000000007948 */ /* 0x000fea0003800000 */
[----:B------:R-:W-:Y:S01]  /*8050*/  R2UR UR4, R25 ;  /* 0x00000000190472ca */ /* 0x000fe200000e0000 */
[----:B------:R-:W-:Y:S01]  /*8060*/  BSSY.RECONVERGENT B0, `(.L_x_121) ;  /* 0x0000057000007945 */ /* 0x000fe20003800200 */
[C---:B------:R-:W-:Y:S02]  /*8070*/  SHF.L.U32 R20, R29.reuse, 0x10, RZ ;  /* 0x000000101d147819 */ /* 0x040fe400000006ff */
[----:B------:R-:W-:Y:S02]  /*8080*/  LOP3.LUT R21, R29, 0xffff0000, RZ, 0xc0, !PT ;  /* 0xffff00001d157812 */ /* 0x000fe400078ec0ff */
[----:B------:R-:W-:Y:S02]  /*8090*/  ISETP.NE.AND P6, PT, R67, RZ, PT ;  /* 0x000000ff4300720c */ /* 0x000fe40003fc5270 */
[----:B------:R-:W-:Y:S05]  /*80a0*/  ISETP.NE.AND P0, PT, R50, RZ, PT ;  /* 0x000000ff3200720c */ /* 0x000fea0003f05270 */
[----:B---3--:R-:W1:Y:S02]  /*80b0*/  LDTM.16dp256bit.x4 R4, tmem[UR4+0x40] ;  /* 0x00004004000479ee */ /* 0x008e640008120000 */
[----:B-1----:R-:W-:Y:S01]  /*80c0*/  FMUL R0, R24, R4 ;  /* 0x0000000418007220 */ /* 0x002fe20000400000 */
[----:B------:R-:W-:Y:S01]  /*80d0*/  LOP3.LUT R4, R28, 0xffff0000, RZ, 0xc0, !PT ;  /* 0xffff00001c047812 */ /* 0x000fe200078ec0ff */
[C---:B------:R-:W-:Y:S01]  /*80e0*/  FMUL R2, R24.reuse, R5 ;  /* 0x0000000518027220 */ /* 0x040fe20000400000 */
[C---:B------:R-:W-:Y:S01]  /*80f0*/  FMUL R7, R24.reuse, R7 ;  /* 0x0000000718077220 */ /* 0x040fe20000400000 */
[C---:B------:R-:W-:Y:S01]  /*8100*/  FFMA R0, R27.reuse, R3, R0 ;  /* 0x000000031b007223 */ /* 0x040fe20000000000 */
[C---:B------:R-:W-:Y:S01]  /*8110*/  FMUL R3, R24.reuse, R6 ;  /* 0x0000000618037220 */ /* 0x040fe20000400000 */
[C---:B------:R-:W-:Y:S01]  /*8120*/  FFMA R2, R27.reuse, R4, R2 ;  /* 0x000000041b027223 */ /* 0x040fe20000000002 */
[C---:B------:R-:W-:Y:S01]  /*8130*/  FMUL R4, R24.reuse, R8 ;  /* 0x0000000818047220 */ /* 0x040fe20000400000 */
[C---:B------:R-:W-:Y:S01]  /*8140*/  FMUL R8, R24.reuse, R12 ;  /* 0x0000000c18087220 */ /* 0x040fe20000400000 */
[----:B------:R-:W-:Y:S01]  /*8150*/  FMUL R12, R24, R16 ;  /* 0x00000010180c7220 */ /* 0x000fe20000400000 */
[----:B------:R-:W-:Y:S01]  /*8160*/  SHF.L.U32 R16, R30, 0x10, RZ ;  /* 0x000000101e107819 */ /* 0x000fe200000006ff */
[C---:B------:R-:W-:Y:S01]  /*8170*/  FFMA R3, R27.reuse, R20, R3 ;  /* 0x000000141b037223 */ /* 0x040fe20000000003 */
[----:B------:R-:W-:Y:S01]  /*8180*/  F2FP.BF16.F32.PACK_AB R32, R2, R0 ;  /* 0x000000000220723e */ /* 0x000fe200000010ff */
[C---:B------:R-:W-:Y:S01]  /*8190*/  FFMA R7, R27.reuse, R21, R7 ;  /* 0x000000151b077223 */ /* 0x040fe20000000007 */
[----:B------:R-:W-:Y:S01]  /*81a0*/  LOP3.LUT R0, R30, 0xffff0000, RZ, 0xc0, !PT ;  /* 0xffff00001e007812 */ /* 0x000fe200078ec0ff */
[----:B------:R-:W-:Y:S01]  /*81b0*/  FFMA R4, R27, R16, R4 ;  /* 0x000000101b047223 */ /* 0x000fe20000000004 */
[C---:B------:R-:W-:Y:S01]  /*81c0*/  SHF.L.U32 R2, R31.reuse, 0x10, RZ ;  /* 0x000000101f027819 */ /* 0x040fe200000006ff */
[C---:B------:R-:W-:Y:S01]  /*81d0*/  FMUL R5, R24.reuse, R9 ;  /* 0x0000000918057220 */ /* 0x040fe20000400000 */
[----:B------:R-:W-:Y:S01]  /*81e0*/  LOP3.LUT R16, R31, 0xffff0000, RZ, 0xc0, !PT ;  /* 0xffff00001f107812 */ /* 0x000fe200078ec0ff */
[----:B------:R-:W-:Y:S01]  /*81f0*/  FMUL R6, R24, R10 ;  /* 0x0000000a18067220 */ /* 0x000fe20000400000 */
[----:B------:R-:W-:Y:S01]  /*8200*/  F2FP.BF16.F32.PACK_AB R33, R7, R3 ;  /* 0x000000030721723e */ /* 0x000fe200000010ff */
[C---:B------:R-:W-:Y:S01]  /*8210*/  FFMA R5, R27.reuse, R0, R5 ;  /* 0x000000001b057223 */ /* 0x040fe20000000005 */
[C---:B------:R-:W-:Y:S01]  /*8220*/  SHF.L.U32 R0, R36.reuse, 0x10, RZ ;  /* 0x0000001024007819 */ /* 0x040fe200000006ff */
[----:B------:R-:W-:Y:S01]  /*8230*/  FFMA R6, R27, R2, R6 ;  /* 0x000000021b067223 */ /* 0x000fe20000000006 */
[----:B------:R-:W-:Y:S01]  /*8240*/  LOP3.LUT R2, R36, 0xffff0000, RZ, 0xc0, !PT ;  /* 0xffff000024027812 */ /* 0x000fe200078ec0ff */
[C---:B------:R-:W-:Y:S01]  /*8250*/  FMUL R11, R24.reuse, R11 ;  /* 0x0000000b180b7220 */ /* 0x040fe20000400000 */
[----:B------:R-:W-:Y:S01]  /*8260*/  SHF.L.U32 R3, R37, 0x10, RZ ;  /* 0x0000001025037819 */ /* 0x000fe200000006ff */
[C---:B------:R-:W-:Y:S01]  /*8270*/  FMUL R9, R24.reuse, R13 ;  /* 0x0000000d18097220 */ /* 0x040fe20000400000 */
[----:B------:R-:W-:Y:S01]  /*8280*/  F2FP.BF16.F32.PACK_AB R34, R5, R4 ;  /* 0x000000040522723e */ /* 0x000fe200000010ff */
[----:B------:R-:W-:Y:S01]  /*8290*/  FMUL R10, R24, R14 ;  /* 0x0000000e180a7220 */ /* 0x000fe20000400000 */
[----:B------:R-:W-:Y:S01]  /*82a0*/  SHF.L.U32 R4, R39, 0x10, RZ ;  /* 0x0000001027047819 */ /* 0x000fe200000006ff */
[----:B------:R-:W-:Y:S01]  /*82b0*/  FFMA R11, R27, R16, R11 ;  /* 0x000000101b0b7223 */ /* 0x000fe2000000000b */
[----:B------:R-:W-:Y:S01]  /*82c0*/  LOP3.LUT R5, R39, 0xffff0000, RZ, 0xc0, !PT ;  /* 0xffff000027057812 */ /* 0x000fe200078ec0ff */
[----:B------:R-:W-:Y:S01]  /*82d0*/  FFMA R8, R27, R0, R8 ;  /* 0x000000001b087223 */ /* 0x000fe20000000008 */
[----:B------:R-:W-:Y:S01]  /*82e0*/  LOP3.LUT R0, R37, 0xffff0000, RZ, 0xc0, !PT ;  /* 0xffff000025007812 */ /* 0x000fe200078ec0ff */
[C---:B------:R-:W-:Y:S01]  /*82f0*/  FFMA R9, R27.reuse, R2, R9 ;  /* 0x000000021b097223 */ /* 0x040fe20000000009 */
[C---:B------:R-:W-:Y:S01]  /*8300*/  SHF.L.U32 R2, R38.reuse, 0x10, RZ ;  /* 0x0000001026027819 */ /* 0x040fe200000006ff */
[----:B------:R-:W-:Y:S01]  /*8310*/  FFMA R10, R27, R3, R10 ;  /* 0x000000031b0a7223 */ /* 0x000fe2000000000a */
[----:B------:R-:W-:Y:S01]  /*8320*/  LOP3.LUT R3, R38, 0xffff0000, RZ, 0xc0, !PT ;  /* 0xffff000026037812 */ /* 0x000fe200078ec0ff */
[C---:B------:R-:W-:Y:S01]  /*8330*/  FMUL R15, R24.reuse, R15 ;  /* 0x0000000f180f7220 */ /* 0x040fe20000400000 */
[----:B------:R-:W-:Y:S01]  /*8340*/  F2FP.BF16.F32.PACK_AB R35, R11, R6 ;  /* 0x000000060b23723e */ /* 0x000fe200000010ff */
[C---:B------:R-:W-:Y:S01]  /*8350*/  FMUL R13, R24.reuse, R17 ;  /* 0x00000011180d7220 */ /* 0x040fe20000400000 */
[C---:B------:R-:W-:Y:S01]  /*8360*/  FMUL R14, R24.reuse, R18 ;  /* 0x00000012180e7220 */ /* 0x040fe20000400000 */
[----:B------:R-:W-:Y:S01]  /*8370*/  FFMA R15, R27, R0, R15 ;  /* 0x000000001b0f7223 */ /* 0x000fe2000000000f */
[----:B------:R-:W-:Y:S01]  /*8380*/  FMUL R19, R24, R19 ;  /* 0x0000001318137220 */ /* 0x000fe20000400000 */
[----:B------:R1:W-:Y:S01]  /*8390*/  STSM.16.M88.4 [R69+0x2200], R32 ;  /* 0x0022002045007844 */ /* 0x0003e20000000200 */
[----:B------:R-:W-:Y:S01]  /*83a0*/  F2FP.BF16.F32.PACK_AB R8, R9, R8 ;  /* 0x000000080908723e */ /* 0x000fe200000010ff */
[----:B------:R-:W-:Y:S01]  /*83b0*/  FFMA R12, R27, R2, R12 ;  /* 0x000000021b0c7223 */ /* 0x000fe2000000000c */
[----:B------:R-:W-:Y:S01]  /*83c0*/  F2FP.BF16.F32.PACK_AB R9, R15, R10 ;  /* 0x0000000a0f09723e */ /* 0x000fe200000010ff */
[C---:B------:R-:W-:Y:S01]  /*83d0*/  FFMA R13, R27.reuse, R3, R13 ;  /* 0x000000031b0d7223 */ /* 0x040fe2000000000d */
        /* <DEDUP_REMOVED lines=15> */
[----:B---3--:R-:W3:Y:S01]  /*84d0*/  FENCE.VIEW.ASYNC.S ;  /* 0x00000000000073c6 */ /* 0x008ee20000000000 */
[----:B------:R-:W-:Y:S01]  /*84e0*/  @P6 PRMT R0, R75, 0x654, R0 ;  /* 0x000006544b006816 */ /* 0x000fe20000000000 */
[----:B---3--:R-:W-:Y:S06]  /*84f0*/  BAR.SYNC.DEFER_BLOCKING 0x1, 0x80 ;  /* 0x0042000000007b1d */ /* 0x008fec0000010000 */
[----:B------:R-:W-:Y:S05]  /*8500*/  @P0 BRA `(.L_x_122) ;  /* 0x0000000000300947 */ /* 0x000fea0003800000 */
[----:B------:R-:W3:Y:S01]  /*8510*/  LDCU.64 UR6, c[0x0][0x348] ;  /* 0x00006900ff0677ac */ /* 0x000ee20008000a00 */
[----:B------:R-:W-:Y:S02]  /*8520*/  R2UR UR10, R65 ;  /* 0x00000000410a72ca */ /* 0x000fe400000e0000 */
[----:B------:R-:W-:Y:S01]  /*8530*/  R2UR UR11, R64 ;  /* 0x00000000400b72ca */ /* 0x000fe200000e0000 */
[----:B------:R-:W-:Y:S01]  /*8540*/  UIADD3 UR9, UPT, UPT, UR41, 0x40, URZ ;  /* 0x0000004029097890 */ /* 0x000fe2000fffe0ff */
[----:B------:R-:W-:Y:S01]  /*8550*/  R2UR UR12, R62 ;  /* 0x000000003e0c72ca */ /* 0x000fe200000e0000 */
[----:B------:R-:W-:Y:S01]  /*8560*/  UIADD3 UR8, UPT, UPT, UR49, 0x2200, URZ ;  /* 0x0000220031087890 */ /* 0x000fe2000fffe0ff */
[----:B------:R-:W-:Y:S01]  /*8570*/  R2UR UR13, R63 ;  /* 0x000000003f0d72ca */ /* 0x000fe200000e0000 */
[----:B---3--:R-:W-:Y:S04]  /*8580*/  UIADD3 UR4, UP0, UPT, UR6, 0x780, URZ ;  /* 0x0000078006047890 */ /* 0x008fe8000ff1e0ff */
[----:B------:R-:W-:Y:S09]  /*8590*/  UIADD3.X UR5, UPT, UPT, URZ, UR7, URZ, UP0, !UPT ;  /* 0x00000007ff057290 */ /* 0x000ff200087fe4ff */
[----:B------:R3:W-:Y:S01]  /*85a0*/  UTMASTG.5D.IM2COL [UR8], [UR4] ;  /* 0x00000008040073b5 */ /* 0x0007e20008060000 */
[----:B------:R0:W-:Y:S01]  /*85b0*/  UTMACMDFLUSH ;  /* 0x00000000000079b7 */ /* 0x0001e20000000000 */
[----:B---3--:R-:W-:Y:S04]  /*85c0*/  DEPBAR.LE SB0, 0x1 ;  /* 0x000080400000791a */ /* 0x008fe80000000000 */
.L_x_122:
[----:B------:R-:W-:Y:S05]  /*85d0*/  BSYNC.RECONVERGENT B0 ;  /* 0x0000000000007941 */ /* 0x000fea0003800200 */
.L_x_121:
        /* <DEDUP_REMOVED lines=8> */
[----:B---3--:R-:W-:Y:S06]  /*8660*/  @!P6 BRA `(.L_x_124) ;  /* 0x000000000040e947 */ /* 0x008fec0003800000 */
        /* <DEDUP_REMOVED lines=8> */
[----:B------:R-:W3:Y:S02]  /*86f0*/  SYNCS.PHASECHK.TRANS64.TRYWAIT P0, [R3+URZ+0x110], R0 ;  /* 0x00011000030075a7 */ /* 0x000ee400080011ff */
[----:B---3--:R-:W-:Y:S05]  /*8700*/  @!P0 BRA `(.L_x_127) ;  /* 0x0000001800648947 */ /* 0x008fea0003800000 */
.L_x_126:
[----:B------:R-:W-:Y:S05]  /*8710*/  BSYNC B0 ;  /* 0x0000000000007941 */ /* 0x000fea0003800000 */
.L_x_125:
[----:B------:R-:W-:Y:S11]  /*8720*/  ISETP.NE.AND P0, PT, R74, RZ, PT ;  /* 0x000000ff4a00720c */ /* 0x000ff60003f05270 */
[----:B------:R-:W-:Y:S02]  /*8730*/  @!UPT UIADD3 URZ, UPT, UPT, URZ, URZ, URZ ;  /* 0x000000fffffff290 */ /* 0x000fe4000fffe0ff */
[----:B------:R-:W-:Y:S05]  /*8740*/  @P0 WARPSYNC.ALL ;  /* 0x0000000000000948 */ /* 0x000fea0003800000 */
[----:B------:R4:W1:Y:S04]  /*8750*/  @P0 LDSM.16.M88.4 R28, [R71+UR49+0x200] ;  /* 0x00020031471c083b */ /* 0x0008680008000200 */
[----:B------:R4:W1:Y:S02]  /*8760*/  @P0 LDSM.16.M88.4 R36, [R2+0x200] ;  /* 0x000200000224083b */ /* 0x0008640000000200 */
.L_x_124:
[----:B------:R-:W-:Y:S05]  /*8770*/  BSYNC B1 ;  /* 0x0000000000017941 */ /* 0x000fea0003800000 */
.L_x_123:
[----:B---3--:R-:W-:Y:S05]  /*8780*/  VIADD R0, R25, 0x60 ;  /* 0x0000006019007836 */ /* 0x008fea0000000000 */
[----:B------:R-:W-:Y:S04]  /*8790*/  SHF.R.U32.HI R0, RZ, 0x15, R0 ;  /* 0x00000015ff007819 */ /* 0x000fe80000011600 */
[----:B------:R-:W-:Y:S11]  /*87a0*/  LOP3.LUT P0, RZ, R0, 0x3, R52, 0x48, !PT ;  /* 0x0000000300ff7812 */ /* 0x000ff60007804834 */
[----:B------:R-:W-:Y:S02]  /*87b0*/  @!UPT UIADD3 URZ, UPT, UPT, URZ, URZ, URZ ;  /* 0x000000fffffff290 */ /* 0x000fe4000fffe0ff */
[----:B------:R-:W-:Y:S05]  /*87c0*/  @!P0 BRA `(.L_x_128) ;  /* 0x0000000000408947 */ /* 0x000fea0003800000 */
[----:B------:R-:W3:Y:S01]  /*87d0*/  LDCU.64 UR8, c[0x4][0x70] ;  /* 0x01000e00ff0877ac */ /* 0x000ee20008000a00 */
[----:B------:R-:W-:Y:S01]  /*87e0*/  MOV R3, 0x0 ;  /* 0x0000000000037802 */ /* 0x000fe20000000f00 */
[----:B------:R-:W-:Y:S02]  /*87f0*/  HFMA2 R12, -RZ, RZ, 0, 5.9604644775390625e-08 ;  /* 0x00000001ff0c7431 */ /* 0x000fe400000001ff */
[----:B-1----:R-:W-:Y:S02]  /*8800*/  IMAD.MOV.U32 R8, RZ, RZ, 0x192 ;  /* 0x00000192ff087424 */ /* 0x002fe400078e00ff */
[----:B------:R-:W-:Y:S01]  /*8810*/  IMAD.MOV.U32 R13, RZ, RZ, RZ ;  /* 0x000000ffff0d7224 */ /* 0x000fe200078e00ff */
[----:B------:R-:W1:Y:S01]  /*8820*/  LDCU.64 UR6, c[0x4][0x78] ;  /* 0x01000f00ff0677ac */ /* 0x000e620008000a00 */
[----:B----4-:R-:W4:Y:S01]  /*8830*/  LDC.64 R2, c[0x4][R3] ;  /* 0x0100000003027b82 */ /* 0x010f220000000a00 */
        /* <DEDUP_REMOVED lines=9> */
.L_x_128:
[----:B------:R-:W-:Y:S01]  /*88d0*/  ISETP.NE.AND P0, PT, R50, RZ, PT ;  /* 0x000000ff3200720c */ /* 0x000fe20003f05270 */
[----:B------:R-:W-:Y:S05]  /*88e0*/  WARPSYNC.ALL ;  /* 0x0000000000007948 */ /* 0x000fea0003800000 */
[----:B------:R-:W-:Y:S01]  /*88f0*/  R2UR UR4, R25 ;  /* 0x00000000190472ca */ /* 0x000fe200000e0000 */
[----:B------:R-:W3:Y:S01]  /*8900*/  S2UR UR5, SR_CgaCtaId ;  /* 0x00000000000579c3 */ /* 0x000ee20000008800 */
[C---:B-1----:R-:W-:Y:S01]  /*8910*/  SHF.L.U32 R0, R28.reuse, 0x10, RZ ;  /* 0x000000101c007819 */ /* 0x042fe200000006ff */
[----:B------:R-:W-:Y:S01]  /*8920*/  BSSY.RECONVERGENT B0, `(.L_x_129) ;  /* 0x0000054000007945 */ /* 0x000fe20003800200 */
[----:B----4-:R-:W-:Y:S02]  /*8930*/  LOP3.LUT R2, R28, 0xffff0000, RZ, 0xc0, !PT ;  /* 0xffff00001c027812 */ /* 0x010fe400078ec0ff */
[C---:B------:R-:W-:Y:S02]  /*8940*/  SHF.L.U32 R3, R29.reuse, 0x10, RZ ;  /* 0x000000101d037819 */ /* 0x040fe400000006ff */
[----:B------:R-:W-:Y:S02]  /*8950*/  LOP3.LUT R20, R29, 0xffff0000, RZ, 0xc0, !PT ;  /* 0xffff00001d147812 */ /* 0x000fe400078ec0ff */
[C---:B------:R-:W-:Y:S02]  /*8960*/  SHF.L.U32 R21, R30.reuse, 0x10, RZ ;  /* 0x000000101e157819 */ /* 0x040fe400000006ff */
[----:B------:R-:W-:Y:S01]  /*8970*/  LOP3.LUT R25, R30, 0xffff0000, RZ, 0xc0, !PT ;  /* 0xffff00001e197812 */ /* 0x000fe200078ec0ff */
[----:B------:R-:W1:Y:S01]  /*8980*/  LDTM.16dp256bit.x4 R4, tmem[UR4+0x60] ;  /* 0x00006004000479ee */ /* 0x000e620008120000 */
[----:B------:R-:W-:Y:S01]  /*8990*/  R2UR UR4, R70 ;  /* 0x00000000460472ca */ /* 0x000fe200000e0000 */
[----:B------:R-:W-:Y:S01]  /*89a0*/  NOP ;  /* 0x0000000000007918 */ /* 0x000fe20000000000 */
[C---:B------:R-:W-:Y:S02]  /*89b0*/  SHF.L.U32 R26, R31.reuse, 0x10, RZ ;  /* 0x000000101f1a7819 */ /* 0x040fe400000006ff */
[----:B------:R-:W-:Y:S02]  /*89c0*/  LOP3.LUT R28, R31, 0xffff0000, RZ, 0xc0, !PT ;  /* 0xffff00001f1c7812 */ /* 0x000fe400078ec0ff */
[C---:B------:R-:W-:Y:S02]  /*89d0*/  SHF.L.U32 R29, R36.reuse, 0x10, RZ ;  /* 0x00000010241d7819 */ /* 0x040fe400000006ff */
[----:B------:R-:W-:Y:S02]  /*89e0*/  LOP3.LUT R30, R36, 0xffff0000, RZ, 0xc0, !PT ;  /* 0xffff0000241e7812 */ /* 0x000fe400078ec0ff */
[C---:B------:R-:W-:Y:S02]  /*89f0*/  SHF.L.U32 R31, R37.reuse, 0x10, RZ ;  /* 0x00000010251f7819 */ /* 0x040fe400000006ff */
[----:B------:R-:W-:Y:S01]  /*8a00*/  LOP3.LUT R32, R37, 0xffff0000, RZ, 0xc0, !PT ;  /* 0xffff000025207812 */ /* 0x000fe200078ec0ff */
[----:B------:R-:W-:Y:S01]  /*8a10*/  UIADD3 UR4, UPT, UPT, UR4, 0x180, URZ ;  /* 0x0000018004047890 */ /* 0x000fe2000fffe0ff */
[C---:B------:R-:W-:Y:S02]  /*8a20*/  SHF.L.U32 R33, R38.reuse, 0x10, RZ ;  /* 0x0000001026217819 */ /* 0x040fe400000006ff */
[----:B------:R-:W-:Y:S02]  /*8a30*/  LOP3.LUT R34, R38, 0xffff0000, RZ, 0xc0, !PT ;  /* 0xffff000026227812 */ /* 0x000fe400078ec0ff */
[C---:B------:R-:W-:Y:S02]  /*8a40*/  SHF.L.U32 R35, R39.reuse, 0x10, RZ ;  /* 0x0000001027237819 */ /* 0x040fe400000006ff */
[----:B------:R-:W-:Y:S01]  /*8a50*/  LOP3.LUT R36, R39, 0xffff0000, RZ, 0xc0, !PT ;  /* 0xffff000027247812 */ /* 0x000fe200078ec0ff */
[C---:B-1----:R-:W-:Y:S01]  /*8a60*/  FMUL R4, R24.reuse, R4 ;  /* 0x0000000418047220 */ /* 0x042fe20000400000 */
[----:B---3--:R-:W-:Y:S01]  /*8a70*/  UPRMT UR4, UR5, 0x654, UR4 ;  /* 0x0000065405047896 */ /* 0x008fe20008000004 */
[C---:B------:R-:W-:Y:S01]  /*8a80*/  FMUL R5, R24.reuse, R5 ;  /* 0x0000000518057220 */ /* 0x040fe20000400000 */
[C---:B------:R-:W-:Y:S01]  /*8a90*/  FMUL R6, R24.reuse, R6 ;  /* 0x0000000618067220 */ /* 0x040fe20000400000 */
[C---:B------:R-:W-:Y:S01]  /*8aa0*/  FFMA R4, R27.reuse, R0, R4 ;  /* 0x000000001b047223 */ /* 0x040fe20000000004 */
[C---:B------:R-:W-:Y:S01]  /*8ab0*/  FMUL R7, R24.reuse, R7 ;  /* 0x0000000718077220 */ /* 0x040fe20000400000 */
[C---:B------:R-:W-:Y:S01]  /*8ac0*/  FFMA R5, R27.reuse, R2, R5 ;  /* 0x000000021b057223 */ /* 0x040fe20000000005 */
[C---:B------:R-:W-:Y:S01]  /*8ad0*/  FFMA R6, R27.reuse, R3, R6 ;  /* 0x000000031b067223 */ /* 0x040fe20000000006 */
[C---:B------:R-:W-:Y:S01]  /*8ae0*/  FMUL R8, R24.reuse, R8 ;  /* 0x0000000818087220 */ /* 0x040fe20000400000 */
[----:B------:R-:W-:Y:S01]  /*8af0*/  FFMA R7, R27, R20, R7 ;  /* 0x000000141b077223 */ /* 0x000fe20000000007 */
[----:B------:R-:W-:Y:S01]  /*8b00*/  SYNCS.ARRIVE.TRANS64.RED.A1T0 RZ, [UR4], RZ ;  /* 0x000000ffffff79a7 */ /* 0x000fe20008100404 */
[----:B------:R-:W-:Y:S01]  /*8b10*/  F2FP.BF16.F32.PACK_AB R4, R5, R4 ;  /* 0x000000040504723e */ /* 0x000fe200000010ff */
[----:B------:R-:W-:Y:S01]  /*8b20*/  FFMA R8, R27, R21, R8 ;  /* 0x000000151b087223 */ /* 0x000fe20000000008 */
[C---:B------:R-:W-:Y:S01]  /*8b30*/  FMUL R9, R24.reuse, R9 ;  /* 0x0000000918097220 */ /* 0x040fe20000400000 */
[----:B------:R-:W-:Y:S01]  /*8b40*/  F2FP.BF16.F32.PACK_AB R5, R7, R6 ;  /* 0x000000060705723e */ /* 0x000fe200000010ff */
[C---:B------:R-:W-:Y:S01]  /*8b50*/  FMUL R0, R24.reuse, R10 ;  /* 0x0000000a18007220 */ /* 0x040fe20000400000 */
[C---:B------:R-:W-:Y:S01]  /*8b60*/  FMUL R2, R24.reuse, R11 ;  /* 0x0000000b18027220 */ /* 0x040fe20000400000 */
[C---:B------:R-:W-:Y:S01]  /*8b70*/  FMUL R3, R24.reuse, R12 ;  /* 0x0000000c18037220 */ /* 0x040fe20000400000 */
[C---:B------:R-:W-:Y:S01]  /*8b80*/  FFMA R9, R27.reuse, R25, R9 ;  /* 0x000000191b097223 */ /* 0x040fe20000000009 */
[C---:B------:R-:W-:Y:S01]  /*8b90*/  FMUL R10, R24.reuse, R13 ;  /* 0x0000000d180a7220 */ /* 0x040fe20000400000 */
[C---:B------:R-:W-:Y:S01]  /*8ba0*/  FFMA R0, R27.reuse, R26, R0 ;  /* 0x0000001a1b007223 */ /* 0x040fe20000000000 */
[C---:B------:R-:W-:Y:S01]  /*8bb0*/  FMUL R11, R24.reuse, R14 ;  /* 0x0000000e180b7220 */ /* 0x040fe20000400000 */
[C---:B------:R-:W-:Y:S01]  /*8bc0*/  FFMA R2, R27.reuse, R28, R2 ;  /* 0x0000001c1b027223 */ /* 0x040fe20000000002 */
[C---:B------:R-:W-:Y:S01]  /*8bd0*/  FMUL R15, R24.reuse, R15 ;  /* 0x0000000f180f7220 */ /* 0x040fe20000400000 */
[C---:B------:R-:W-:Y:S01]  /*8be0*/  FMUL R12, R24.reuse, R16 ;  /* 0x00000010180c7220 */ /* 0x040fe20000400000 */
[C---:B------:R-:W-:Y:S01]  /*8bf0*/  FFMA R3, R27.reuse, R29, R3 ;  /* 0x0000001d1b037223 */ /* 0x040fe20000000003 */
[C---:B------:R-:W-:Y:S01]  /*8c00*/  FMUL R13, R24.reuse, R17 ;  /* 0x00000011180d7220 */ /* 0x040fe20000400000 */
[C---:B------:R-:W-:Y:S01]  /*8c10*/  FFMA R10, R27.reuse, R30, R10 ;  /* 0x0000001e1b0a7223 */ /* 0x040fe2000000000a */
[C---:B------:R-:W-:Y:S01]  /*8c20*/  FMUL R14, R24.reuse, R18 ;  /* 0x00000012180e7220 */ /* 0x040fe20000400000 */
[C---:B------:R-:W-:Y:S01]  /*8c30*/  FFMA R11, R27.reuse, R31, R11 ;  /* 0x0000001f1b0b7223 */ /* 0x040fe2000000000b */
[C---:B------:R-:W-:Y:S01]  /*8c40*/  FFMA R15, R27.reuse, R32, R15 ;  /* 0x000000201b0f7223 */ /* 0x040fe2000000000f */
[----:B------:R-:W-:Y:S01]  /*8c50*/  FMUL R19, R24, R19 ;  /* 0x0000001318137220 */ /* 0x000fe20000400000 */
[C---:B------:R-:W-:Y:S01]  /*8c60*/  FFMA R12, R27.reuse, R33, R12 ;  /* 0x000000211b0c7223 */ /* 0x040fe2000000000c */
[C---:B------:R-:W-:Y:S01]  /*8c70*/  FFMA R13, R27.reuse, R34, R13 ;  /* 0x000000221b0d7223 */ /* 0x040fe2000000000d */
[C---:B------:R-:W-:Y:S01]  /*8c80*/  FFMA R14, R27.reuse, R35, R14 ;  /* 0x000000231b0e7223 */ /* 0x040fe2000000000e */
[----:B------:R-:W-:Y:S01]  /*8c90*/  FFMA R19, R27, R36, R19 ;  /* 0x000000241b137223 */ /* 0x000fe20000000013 */
[----:B------:R-:W-:Y:S02]  /*8ca0*/  F2FP.BF16.F32.PACK_AB R6, R9, R8 ;  /* 0x000000080906723e */ /* 0x000fe400000010ff */
[----:B------:R-:W-:Y:S02]  /*8cb0*/  F2FP.BF16.F32.PACK_AB R7, R2, R0 ;  /* 0x000000000207723e */ /* 0x000fe400000010ff */
[----:B------:R-:W-:Y:S02]  /*8cc0*/  F2FP.BF16.F32.PACK_AB R16, R10, R3 ;  /* 0x000000030a10723e */ /* 0x000fe400000010ff */
        /* <DEDUP_REMOVED lines=25> */
.L_x_130:
[----:B------:R-:W-:Y:S05]  /*8e60*/  BSYNC.RECONVERGENT B0 ;  /* 0x0000000000007941 */ /* 0x000fea0003800200 */
.L_x_129:
[----:B------:R-:W-:Y:S01]  /*8e70*/  BAR.SYNC.DEFER_BLOCKING 0x1, 0x80 ;  /* 0x0042000000007b1d */ /* 0x000fe20000010000 */
[----:B------:R-:W-:Y:S01]  /*8e80*/  UISETP.NE.AND UP0, UPT, UR53, -0x4, UPT ;  /* 0xfffffffc3500788c */ /* 0x000fe2000bf05270 */
[----:B------:R-:W-:Y:S08]  /*8e90*/  IADD3 R22, PT, PT, R22, 0x1, RZ ;  /* 0x0000000116167810 */ /* 0x000ff00007ffe0ff */
[----:B------:R-:W-:Y:S05]  /*8ea0*/  BRA.U !UP0, `(.L_x_131) ;  /* 0x0000000108247547 */ /* 0x000fea000b800000 */
[----:B------:R-:W-:Y:S01]  /*8eb0*/  ISETP.NE.AND P0, PT, R67, RZ, PT ;  /* 0x000000ff4300720c */ /* 0x000fe20003f05270 */
[----:B------:R-:W-:Y:S01]  /*8ec0*/  IMAD.U32 R0, RZ, RZ, UR50 ;  /* 0x00000032ff007e24 */ /* 0x000fe2000f8e00ff */
[----:B------:R-:W-:Y:S04]  /*8ed0*/  UIADD3 UR4, UPT, UPT, UR50, 0x1, URZ ;  /* 0x0000000132047890 */ /* 0x000fe8000fffe0ff */
[----:B------:R-:W-:Y:S04]  /*8ee0*/  UISETP.NE.AND UP0, UPT, UR4, 0x4, UPT ;  /* 0x000000040400788c */ /* 0x000fe8000bf05270 */
[----:B------:R-:W-:Y:S03]  /*8ef0*/  USEL UR50, UR4, URZ, UP0 ;  /* 0x000000ff04327287 */ /* 0x000fe60008000000 */
[----:B------:R-:W-:Y:S05]  /*8f00*/  @P0 LEA R0, R0, UR49, 0x3 ;  /* 0x0000003100000c11 */ /* 0x000fea000f8e18ff */
[----:B------:R-:W-:Y:S05]  /*8f10*/  @P0 VIADD R0, R0, 0x130 ;  /* 0x0000013000000836 */ /* 0x000fea0000000000 */
[----:B------:R-:W-:Y:S04]  /*8f20*/  @P0 PRMT R0, R75, 0x654, R0 ;  /* 0x000006544b000816 */ /* 0x000fe80000000000 */
[----:B------:R3:W-:Y:S03]  /*8f30*/  @P0 SYNCS.ARRIVE.TRANS64.RED.A1T0 RZ, [R0+URZ], RZ ;  /* 0x000000ff00ff09a7 */ /* 0x0007e600081004ff */
.L_x_131:
[----:B------:R-:W-:Y:S01]  /*8f40*/  R2UR UR5, R44 ;  /* 0x000000002c0572ca */ /* 0x000fe200000e0000 */
[----:B------:R-:W-:Y:S01]  /*8f50*/  UISETP.NE.AND UP0, UPT, UR62, URZ, UPT ;  /* 0x000000ff3e00728c */ /* 0x000fe2000bf05270 */
[----:B------:R-:W-:Y:S01]  /*8f60*/  R2UR UR4, R45 ;  /* 0x000000002d0472ca */ /* 0x000fe200000e0000 */
[----:B------:R-:W-:Y:S01]  /*8f70*/  UIADD3 UR53, UPT, UPT, UR53, 0x4, URZ ;  /* 0x0000000435357890 */ /* 0x000fe2000fffe0ff */
[----:B------:R-:W-:Y:S01]  /*8f80*/  ISETP.NE.AND P0, PT, R22, 0x2, PT ;  /* 0x000000021600780c */ /* 0x000fe20003f05270 */
[----:B------:R-:W-:Y:S01]  /*8f90*/  UMOV UR52, UR63 ;  /* 0x0000003f00347c82 */ /* 0x000fe20008000000 */
[----:B------:R-:W-:Y:S02]  /*8fa0*/  LOP3.LUT R46, R46, 0x1, RZ, 0x3c, !PT ;  /* 0x000000012e2e7812 */ /* 0x000fe400078e3cff */
[----:B---3--:R-:W-:Y:S02]  /*8fb0*/  SEL R0, RZ, 0x1, P0 ;  /* 0x00000001ff007807 */ /* 0x008fe40000000000 */
[----:B------:R-:W-:Y:S02]  /*8fc0*/  SEL R22, R22, RZ, P0 ;  /* 0x000000ff16167207 */ /* 0x000fe40000000000 */
[----:B------:R-:W-:Y:S01]  /*8fd0*/  LOP3.LUT R47, R47, R0, RZ, 0x3c, !PT ;  /* 0x000000002f2f7212 */ /* 0x000fe200078e3cff */
[----:B------:R-:W-:Y:S02]  /*8fe0*/  UIADD3 UR24, UPT, UPT, UR36, UR5, URZ ;  /* 0x0000000524187290 */ /* 0x000fe4000fffe0ff */
[----:B------:R-:W-:Y:S01]  /*8ff0*/  UIADD3 UR51, UPT, UPT, UR37, UR4, URZ ;  /* 0x0000000425337290 */ /* 0x000fe2000fffe0ff */
[----:B------:R-:W-:Y:S11]  /*9000*/  BRA.U UP0, `(.L_x_132) ;  /* 0xffffffcd00307547 */ /* 0x000ff6000b83ffff */
[----:B------:R-:W-:-:S13]  /*9010*/  R2UR UR4, R59 ;  /* 0x000000003b0472ca */ /* 0x000fda00000e0000 */
[----:B------:R-:W-:-:S09]  /*9020*/  UISETP.NE.AND UP0, UPT, UR4, URZ, UPT ;  /* 0x000000ff0400728c */ /* 0x000fd2000bf05270 */
[----:B------:R-:W-:Y:S05]  /*9030*/  BRA.U !UP0, `(.L_x_133) ;  /* 0x0000000108487547 */ /* 0x000fea000b800000 */
[----:B------:R-:W3:Y:S02]  /*9040*/  LDCU.64 UR4, c[0x0][0x990] ;  /* 0x00013200ff0477ac */ /* 0x000ee40008000a00 */
[----:B---3--:R-:W-:-:S04]  /*9050*/  UISETP.NE.U32.AND UP0, UPT, UR4, URZ, UPT ;  /* 0x000000ff0400728c */ /* 0x008fc8000bf05070 */
[----:B------:R-:W-:-:S09]  /*9060*/  UISETP.NE.AND.EX UP0, UPT, UR5, URZ, UPT, UP0 ;  /* 0x000000ff0500728c */ /* 0x000fd2000bf05300 */
[----:B------:R-:W-:Y:S05]  /*9070*/  BRA.U UP0, `(.L_x_134) ;  /* 0x00000001000c7547 */ /* 0x000fea000b800000 */
[----:B------:R-:W-:-:S13]  /*9080*/  FSETP.NEU.AND P0, PT, R27, RZ, PT ;  /* 0x000000ff1b00720b */ /* 0x000fda0003f0d000 */
[----:B------:R-:W-:Y:S05]  /*9090*/  @!P0 EXIT ;  /* 0x000000000000894d */ /* 0x000fea0003800000 */
[----:B------:R-:W-:Y:S05]  /*90a0*/  BRA `(.L_x_133) ;  /* 0x00000000002c7947 */ /* 0x000fea0003800000 */
.L_x_134:
[----:B------:R-:W-:Y:S01]  /*90b0*/  ISETP.NE.AND P0, PT, R66, RZ, PT ;  /* 0x000000ff4200720c */ /* 0x000fe20003f05270 */
[----:B------:R-:W-:-:S12]  /*90c0*/  BSSY.RECONVERGENT B0, `(.L_x_133) ;  /* 0x0000009000007945 */ /* 0x000fd80003800200 */
[----:B------:R-:W-:Y:S05]  /*90d0*/  @P0 BRA `(.L_x_135) ;  /* 0x0000000000140947 */ /* 0x000fea0003800000 */
[----:B------:R-:W3:Y:S02]  /*90e0*/  LDCU.64 UR4, c[0x0][0x988] ;  /* 0x00013100ff0477ac */ /* 0x000ee40008000a00 */
[----:B---3--:R-:W-:-:S04]  /*90f0*/  ISETP.NE.U32.AND P0, PT, RZ, UR4, PT ;  /* 0x00000004ff007c0c */ /* 0x008fc8000bf05070 */
[----:B------:R-:W-:-:S13]  /*9100*/  ISETP.NE.AND.EX P0, PT, RZ, UR5, PT, P0 ;  /* 0x00000005ff007c0c */ /* 0x000fda000bf05300 */
[----:B------:R-:W-:Y:S05]  /*9110*/  @!P0 EXIT ;  /* 0x000000000000894d */ /* 0x000fea0003800000 */
[----:B------:R-:W-:Y:S05]  /*9120*/  BRA `(.L_x_136) ;  /* 0x0000000000087947 */ /* 0x000fea0003800000 */
.L_x_135:
[----:B------:R-:W-:-:S13]  /*9130*/  FSETP.NEU.AND P0, PT, R27, RZ, PT ;  /* 0x000000ff1b00720b */ /* 0x000fda0003f0d000 */
[----:B------:R-:W-:Y:S05]  /*9140*/  @!P0 EXIT ;  /* 0x000000000000894d */ /* 0x000fea0003800000 */
.L_x_136:
[----:B------:R-:W-:Y:S05]  /*9150*/  BSYNC.RECONVERGENT B0 ;  /* 0x0000000000007941 */ /* 0x000fea0003800200 */
.L_x_133:
[----:B------:R-:W3:Y:S01]  /*9160*/  S2UR UR5, SR_CgaCtaId ;  /* 0x00000000000579c3 */ /* 0x000ee20000008800 */
[----:B------:R-:W-:Y:S01]  /*9170*/  ULEA UR4, UR50, UR49, 0x3 ;  /* 0x0000003132047291 */ /* 0x000fe2000f8e18ff */
[----:B------:R-:W-:-:S04]  /*9180*/  DEPBAR.LE SB0, 0x0 ;  /* 0x000080000000791a */ /* 0x000fc80000000000 */
[----:B------:R-:W-:-:S04]  /*9190*/  UIADD3 UR4, UPT, UPT, UR4, 0x130, URZ ;  /* 0x0000013004047890 */ /* 0x000fc8000fffe0ff */
[----:B---3--:R-:W-:-:S09]  /*91a0*/  UPRMT UR4, UR5, 0x654, UR4 ;  /* 0x0000065405047896 */ /* 0x008fd20008000004 */
[----:B------:R-:W-:Y:S01]  /*91b0*/  SYNCS.ARRIVE.TRANS64.RED.A1T0 RZ, [UR4], RZ ;  /* 0x000000ffffff79a7 */ /* 0x000fe20008100404 */
[----:B------:R-:W-:Y:S05]  /*91c0*/  EXIT ;  /* 0x000000000000794d */ /* 0x000fea0003800000 */
.L_x_20:
[----:B------:R-:W-:Y:S07]  /*91d0*/  MOV R0, UR9 ;  /* 0x0000000900007c02 */ /* 0x000fee0008000f00 */
.L_x_137:
[----:B--2---:R2:W3:Y:S02]  /*91e0*/  SYNCS.PHASECHK.TRANS64.TRYWAIT P0, [R0+URZ+0x88], R4 ;  /* 0x00008804000075a7 */ /* 0x0044e400080011ff */
[----:B---3--:R-:W-:Y:S05]  /*91f0*/  @!P0 NANOSLEEP.SYNCS 0x989680 ;  /* 0x009896800000895d */ /* 0x008fea0003900000 */
[----:B------:R-:W3:Y:S02]  /*9200*/  @!P0 SYNCS.PHASECHK.TRANS64 P0, [R0+URZ+0x88], R4 ;  /* 0x00008804000085a7 */ /* 0x000ee400080010ff */
[----:B---3--:R-:W-:Y:S05]  /*9210*/  @!P0 BRA `(.L_x_137) ;  /* 0xfffffffc00f08947 */ /* 0x008fea000383ffff */
[----:B------:R-:W-:Y:S05]  /*9220*/  BRA `(.L_x_19) ;  /* 0xffffff8800047947 */ /* 0x000fea000383ffff */
.L_x_26:
[----:B------:R-:W-:Y:S07]  /*9230*/  MOV R0, UR9 ;  /* 0x0000000900007c02 */ /* 0x000fee0008000f00 */
.L_x_138:
[----:B--2---:R2:W4:Y:S02]  /*9240*/  SYNCS.PHASECHK.TRANS64.TRYWAIT P0, [R0+URZ+0x88], R4 ;  /* 0x00008804000075a7 */ /* 0x00452400080011ff */
[----:B----4-:R-:W-:Y:S05]  /*9250*/  @!P0 NANOSLEEP.SYNCS 0x989680 ;  /* 0x009896800000895d */ /* 0x010fea0003900000 */
[----:B------:R-:W4:Y:S02]  /*9260*/  @!P0 SYNCS.PHASECHK.TRANS64 P0, [R0+URZ+0x88], R4 ;  /* 0x00008804000085a7 */ /* 0x000f2400080010ff */
[----:B----4-:R-:W-:Y:S05]  /*9270*/  @!P0 BRA `(.L_x_138) ;  /* 0xfffffffc00f08947 */ /* 0x010fea000383ffff */
[----:B------:R-:W-:Y:S05]  /*9280*/  BRA `(.L_x_25) ;  /* 0xffffff8c00947947 */ /* 0x000fea000383ffff */
.L_x_30:
[----:B-1----:R-:W-:-:S07]  /*9290*/  MOV R0, UR30 ;  /* 0x0000001e00007c02 */ /* 0x002fce0008000f00 */
.L_x_139:
[----:B-1----:R1:W2:Y:S02]  /*92a0*/  SYNCS.PHASECHK.TRANS64.TRYWAIT P0, [R0+URZ+0x160], R3 ;  /* 0x00016003000075a7 */ /* 0x0022a400080011ff */
[----:B--2---:R-:W-:Y:S05]  /*92b0*/  @!P0 NANOSLEEP.SYNCS 0x989680 ;  /* 0x009896800000895d */ /* 0x004fea0003900000 */
[----:B------:R-:W2:Y:S02]  /*92c0*/  @!P0 SYNCS.PHASECHK.TRANS64 P0, [R0+URZ+0x160], R3 ;  /* 0x00016003000085a7 */ /* 0x000ea400080010ff */
[----:B--2---:R-:W-:Y:S05]  /*92d0*/  @!P0 BRA `(.L_x_139) ;  /* 0xfffffffc00f08947 */ /* 0x004fea000383ffff */
[----:B------:R-:W-:Y:S05]  /*92e0*/  BRA `(.L_x_140) ;  /* 0xffffff9000647947 */ /* 0x000fea000383ffff */
.L_x_34:
[----:B------:R-:W-:-:S07]  /*92f0*/  MOV R0, UR4 ;  /* 0x0000000400007c02 */ /* 0x000fce0008000f00 */
.L_x_141:
[----:B-1----:R1:W2:Y:S02]  /*9300*/  SYNCS.PHASECHK.TRANS64.TRYWAIT P0, [R0+URZ], R2 ;  /* 0x00000002000075a7 */ /* 0x0022a400080011ff */
[----:B--2---:R-:W-:Y:S05]  /*9310*/  @!P0 NANOSLEEP.SYNCS 0x989680 ;  /* 0x009896800000895d */ /* 0x004fea0003900000 */
[----:B------:R-:W2:Y:S02]  /*9320*/  @!P0 SYNCS.PHASECHK.TRANS64 P0, [R0+URZ], R2 ;  /* 0x00000002000085a7 */ /* 0x000ea400080010ff */
[----:B--2---:R-:W-:Y:S05]  /*9330*/  @!P0 BRA `(.L_x_141) ;  /* 0xfffffffc00f08947 */ /* 0x004fea000383ffff */
[----:B------:R-:W-:Y:S05]  /*9340*/  BRA `(.L_x_142) ;  /* 0xffffff9400fc7947 */ /* 0x000fea000383ffff */
.L_x_35:
[----:B------:R-:W-:-:S07]  /*9350*/  MOV R0, UR5 ;  /* 0x0000000500007c02 */ /* 0x000fce0008000f00 */
.L_x_143:
[----:B-1----:R1:W2:Y:S02]  /*9360*/  SYNCS.PHASECHK.TRANS64.TRYWAIT P0, [R0+URZ], R2 ;  /* 0x00000002000075a7 */ /* 0x0022a400080011ff */
[----:B--2---:R-:W-:Y:S05]  /*9370*/  @!P0 NANOSLEEP.SYNCS 0x989680 ;  /* 0x009896800000895d */ /* 0x004fea0003900000 */
[----:B------:R-:W2:Y:S02]  /*9380*/  @!P0 SYNCS.PHASECHK.TRANS64 P0, [R0+URZ], R2 ;  /* 0x00000002000085a7 */ /* 0x000ea400080010ff */
[----:B--2---:R-:W-:Y:S05]  /*9390*/  @!P0 BRA `(.L_x_143) ;  /* 0xfffffffc00f08947 */ /* 0x004fea000383ffff */
[----:B------:R-:W-:Y:S05]  /*93a0*/  BRA `(.L_x_144) ;  /* 0xffffff98000c7947 */ /* 0x000fea000383ffff */
.L_x_36:
[----:B------:R-:W-:-:S07]  /*93b0*/  MOV R0, UR5 ;  /* 0x0000000500007c02 */ /* 0x000fce0008000f00 */
.L_x_145:
[----:B-1----:R1:W2:Y:S02]  /*93c0*/  SYNCS.PHASECHK.TRANS64.TRYWAIT P0, [R0+URZ], R2 ;  /* 0x00000002000075a7 */ /* 0x0022a400080011ff */
[----:B--2---:R-:W-:Y:S05]  /*93d0*/  @!P0 NANOSLEEP.SYNCS 0x989680 ;  /* 0x009896800000895d */ /* 0x004fea0003900000 */
[----:B------:R-:W2:Y:S02]  /*93e0*/  @!P0 SYNCS.PHASECHK.TRANS64 P0, [R0+URZ], R2 ;  /* 0x00000002000085a7 */ /* 0x000ea400080010ff */
[----:B--2---:R-:W-:Y:S05]  /*93f0*/  @!P0 BRA `(.L_x_145) ;  /* 0xfffffffc00f08947 */ /* 0x004fea000383ffff */
[----:B------:R-:W-:Y:S05]  /*9400*/  BRA `(.L_x_146) ;  /* 0xffffff98001c7947 */ /* 0x000fea000383ffff */
.L_x_37:
[----:B------:R-:W-:-:S07]  /*9410*/  MOV R0, UR5 ;  /* 0x0000000500007c02 */ /* 0x000fce0008000f00 */
.L_x_147:
[----:B-1----:R1:W2:Y:S02]  /*9420*/  SYNCS.PHASECHK.TRANS64.TRYWAIT P0, [R0+URZ], R2 ;  /* 0x00000002000075a7 */ /* 0x0022a400080011ff */
[----:B--2---:R-:W-:Y:S05]  /*9430*/  @!P0 NANOSLEEP.SYNCS 0x989680 ;  /* 0x009896800000895d */ /* 0x004fea0003900000 */
[----:B------:R-:W2:Y:S02]  /*9440*/  @!P0 SYNCS.PHASECHK.TRANS64 P0, [R0+URZ], R2 ;  /* 0x00000002000085a7 */ /* 0x000ea400080010ff */
[----:B--2---:R-:W-:Y:S05]  /*9450*/  @!P0 BRA `(.L_x_147) ;  /* 0xfffffffc00f08947 */ /* 0x004fea000383ffff */
[----:B------:R-:W-:Y:S05]  /*9460*/  BRA `(.L_x_148) ;  /* 0xffffff98002c7947 */ /* 0x000fea000383ffff */
.L_x_38:
[----:B------:R-:W-:-:S07]  /*9470*/  MOV R0, UR5 ;  /* 0x0000000500007c02 */ /* 0x000fce0008000f00 */
.L_x_149:
[----:B-1----:R1:W2:Y:S02]  /*9480*/  SYNCS.PHASECHK.TRANS64.TRYWAIT P0, [R0+URZ], R2 ;  /* 0x00000002000075a7 */ /* 0x0022a400080011ff */
[----:B--2---:R-:W-:Y:S05]  /*9490*/  @!P0 NANOSLEEP.SYNCS 0x989680 ;  /* 0x009896800000895d */ /* 0x004fea0003900000 */
[----:B------:R-:W2:Y:S02]  /*94a0*/  @!P0 SYNCS.PHASECHK.TRANS64 P0, [R0+URZ], R2 ;  /* 0x00000002000085a7 */ /* 0x000ea400080010ff */
[----:B--2---:R-:W-:Y:S05]  /*94b0*/  @!P0 BRA `(.L_x_149) ;  /* 0xfffffffc00f08947 */ /* 0x004fea000383ffff */
[----:B------:R-:W-:Y:S05]  /*94c0*/  BRA `(.L_x_150) ;  /* 0xffffff98003c7947 */ /* 0x000fea000383ffff */
.L_x_39:
[----:B------:R-:W-:-:S07]  /*94d0*/  MOV R0, UR5 ;  /* 0x0000000500007c02 */ /* 0x000fce0008000f00 */
.L_x_151:
[----:B-1----:R1:W2:Y:S02]  /*94e0*/  SYNCS.PHASECHK.TRANS64.TRYWAIT P0, [R0+URZ], R2 ;  /* 0x00000002000075a7 */ /* 0x0022a400080011ff */
[----:B--2---:R-:W-:Y:S05]  /*94f0*/  @!P0 NANOSLEEP.SYNCS 0x989680 ;  /* 0x009896800000895d */ /* 0x004fea0003900000 */
[----:B------:R-:W2:Y:S02]  /*9500*/  @!P0 SYNCS.PHASECHK.TRANS64 P0, [R0+URZ], R2 ;  /* 0x00000002000085a7 */ /* 0x000ea400080010ff */
[----:B--2---:R-:W-:Y:S05]  /*9510*/  @!P0 BRA `(.L_x_151) ;  /* 0xfffffffc00f08947 */ /* 0x004fea000383ffff */
[----:B------:R-:W-:Y:S05]  /*9520*/  BRA `(.L_x_152) ;  /* 0xffffff98004c7947 */ /* 0x000fea000383ffff */
.L_x_40:
[----:B------:R-:W-:-:S07]  /*9530*/  MOV R0, UR5 ;  /* 0x0000000500007c02 */ /* 0x000fce0008000f00 */
.L_x_153:
[----:B-1----:R1:W2:Y:S02]  /*9540*/  SYNCS.PHASECHK.TRANS64.TRYWAIT P0, [R0+URZ], R2 ;  /* 0x00000002000075a7 */ /* 0x0022a400080011ff */
[----:B--2---:R-:W-:Y:S05]  /*9550*/  @!P0 NANOSLEEP.SYNCS 0x989680 ;  /* 0x009896800000895d */ /* 0x004fea0003900000 */
[----:B------:R-:W2:Y:S02]  /*9560*/  @!P0 SYNCS.PHASECHK.TRANS64 P0, [R0+URZ], R2 ;  /* 0x00000002000085a7 */ /* 0x000ea400080010ff */
[----:B--2---:R-:W-:Y:S05]  /*9570*/  @!P0 BRA `(.L_x_153) ;  /* 0xfffffffc00f08947 */ /* 0x004fea000383ffff */
[----:B------:R-:W-:Y:S05]  /*9580*/  BRA `(.L_x_154) ;  /* 0xffffff98005c7947 */ /* 0x000fea000383ffff */
.L_x_41:
[----:B------:R-:W-:-:S07]  /*9590*/  MOV R0, UR5 ;  /* 0x0000000500007c02 */ /* 0x000fce0008000f00 */
.L_x_155:
[----:B-1----:R1:W2:Y:S02]  /*95a0*/  SYNCS.PHASECHK.TRANS64.TRYWAIT P0, [R0+URZ], R2 ;  /* 0x00000002000075a7 */ /* 0x0022a400080011ff */
[----:B--2---:R-:W-:Y:S05]  /*95b0*/  @!P0 NANOSLEEP.SYNCS 0x989680 ;  /* 0x009896800000895d */ /* 0x004fea0003900000 */
[----:B------:R-:W2:Y:S02]  /*95c0*/  @!P0 SYNCS.PHASECHK.TRANS64 P0, [R0+URZ], R2 ;  /* 0x00000002000085a7 */ /* 0x000ea400080010ff */
[----:B--2---:R-:W-:Y:S05]  /*95d0*/  @!P0 BRA `(.L_x_155) ;  /* 0xfffffffc00f08947 */ /* 0x004fea000383ffff */
[----:B------:R-:W-:Y:S05]  /*95e0*/  BRA `(.L_x_156) ;  /* 0xffffff98006c7947 */ /* 0x000fea000383ffff */
.L_x_42:
[----:B------:R-:W-:-:S07]  /*95f0*/  MOV R0, UR5 ;  /* 0x0000000500007c02 */ /* 0x000fce0008000f00 */
.L_x_157:
[----:B-1----:R1:W2:Y:S02]  /*9600*/  SYNCS.PHASECHK.TRANS64.TRYWAIT P0, [R0+URZ], R2 ;  /* 0x00000002000075a7 */ /* 0x0022a400080011ff */
[----:B--2---:R-:W-:Y:S05]  /*9610*/  @!P0 NANOSLEEP.SYNCS 0x989680 ;  /* 0x009896800000895d */ /* 0x004fea0003900000 */
[----:B------:R-:W2:Y:S02]  /*9620*/  @!P0 SYNCS.PHASECHK.TRANS64 P0, [R0+URZ], R2 ;  /* 0x00000002000085a7 */ /* 0x000ea400080010ff */
[----:B--2---:R-:W-:Y:S05]  /*9630*/  @!P0 BRA `(.L_x_157) ;  /* 0xfffffffc00f08947 */ /* 0x004fea000383ffff */
[----:B------:R-:W-:Y:S05]  /*9640*/  BRA `(.L_x_158) ;  /* 0xffffff98007c7947 */ /* 0x000fea000383ffff */
.L_x_43:
[----:B------:R-:W-:-:S07]  /*9650*/  MOV R0, UR5 ;  /* 0x0000000500007c02 */ /* 0x000fce0008000f00 */
.L_x_159:
[----:B-1----:R1:W2:Y:S02]  /*9660*/  SYNCS.PHASECHK.TRANS64.TRYWAIT P0, [R0+URZ], R2 ;  /* 0x00000002000075a7 */ /* 0x0022a400080011ff */
[----:B--2---:R-:W-:Y:S05]  /*9670*/  @!P0 NANOSLEEP.SYNCS 0x989680 ;  /* 0x009896800000895d */ /* 0x004fea0003900000 */
[----:B------:R-:W2:Y:S02]  /*9680*/  @!P0 SYNCS.PHASECHK.TRANS64 P0, [R0+URZ], R2 ;  /* 0x00000002000085a7 */ /* 0x000ea400080010ff */
[----:B--2---:R-:W-:Y:S05]  /*9690*/  @!P0 BRA `(.L_x_159) ;  /* 0xfffffffc00f08947 */ /* 0x004fea000383ffff */
[----:B------:R-:W-:Y:S05]  /*96a0*/  BRA `(.L_x_160) ;  /* 0xffffff98008c7947 */ /* 0x000fea000383ffff */
.L_x_44:
[----:B------:R-:W-:-:S07]  /*96b0*/  MOV R0, UR5 ;  /* 0x0000000500007c02 */ /* 0x000fce0008000f00 */
.L_x_161:
[----:B-1----:R1:W2:Y:S02]  /*96c0*/  SYNCS.PHASECHK.TRANS64.TRYWAIT P0, [R0+URZ], R2 ;  /* 0x00000002000075a7 */ /* 0x0022a400080011ff */
[----:B--2---:R-:W-:Y:S05]  /*96d0*/  @!P0 NANOSLEEP.SYNCS 0x989680 ;  /* 0x009896800000895d */ /* 0x004fea0003900000 */
[----:B------:R-:W2:Y:S02]  /*96e0*/  @!P0 SYNCS.PHASECHK.TRANS64 P0, [R0+URZ], R2 ;  /* 0x00000002000085a7 */ /* 0x000ea400080010ff */
[----:B--2---:R-:W-:Y:S05]  /*96f0*/  @!P0 BRA `(.L_x_161) ;  /* 0xfffffffc00f08947 */ /* 0x004fea000383ffff */
[----:B------:R-:W-:Y:S05]  /*9700*/  BRA `(.L_x_162) ;  /* 0xffffff98009c7947 */ /* 0x000fea000383ffff */
.L_x_45:
[----:B------:R-:W-:-:S07]  /*9710*/  MOV R0, UR5 ;  /* 0x0000000500007c02 */ /* 0x000fce0008000f00 */
.L_x_163:
[----:B-1----:R1:W2:Y:S02]  /*9720*/  SYNCS.PHASECHK.TRANS64.TRYWAIT P0, [R0+URZ], R2 ;  /* 0x00000002000075a7 */ /* 0x0022a400080011ff */
[----:B--2---:R-:W-:Y:S05]  /*9730*/  @!P0 NANOSLEEP.SYNCS 0x989680 ;  /* 0x009896800000895d */ /* 0x004fea0003900000 */
[----:B------:R-:W2:Y:S02]  /*9740*/  @!P0 SYNCS.PHASECHK.TRANS64 P0, [R0+URZ], R2 ;  /* 0x00000002000085a7 */ /* 0x000ea400080010ff */
[----:B--2---:R-:W-:Y:S05]  /*9750*/  @!P0 BRA `(.L_x_163) ;  /* 0xfffffffc00f08947 */ /* 0x004fea000383ffff */
[----:B------:R-:W-:Y:S05]  /*9760*/  BRA `(.L_x_164) ;  /* 0xffffff9800ac7947 */ /* 0x000fea000383ffff */
.L_x_46:
[----:B------:R-:W-:-:S07]  /*9770*/  MOV R0, UR5 ;  /* 0x0000000500007c02 */ /* 0x000fce0008000f00 */
.L_x_165:
[----:B-1----:R1:W2:Y:S02]  /*9780*/  SYNCS.PHASECHK.TRANS64.TRYWAIT P0, [R0+URZ], R2 ;  /* 0x00000002000075a7 */ /* 0x0022a400080011ff */
[----:B--2---:R-:W-:Y:S05]  /*9790*/  @!P0 NANOSLEEP.SYNCS 0x989680 ;  /* 0x009896800000895d */ /* 0x004fea0003900000 */
[----:B------:R-:W2:Y:S02]  /*97a0*/  @!P0 SYNCS.PHASECHK.TRANS64 P0, [R0+URZ], R2 ;  /* 0x00000002000085a7 */ /* 0x000ea400080010ff */
[----:B--2---:R-:W-:Y:S05]  /*97b0*/  @!P0 BRA `(.L_x_165) ;  /* 0xfffffffc00f08947 */ /* 0x004fea000383ffff */
[----:B------:R-:W-:Y:S05]  /*97c0*/  BRA `(.L_x_166) ;  /* 0xffffff9800bc7947 */ /* 0x000fea000383ffff */
.L_x_47:
[----:B------:R-:W-:-:S07]  /*97d0*/  MOV R0, UR5 ;  /* 0x0000000500007c02 */ /* 0x000fce0008000f00 */
.L_x_167:
[----:B-1----:R1:W2:Y:S02]  /*97e0*/  SYNCS.PHASECHK.TRANS64.TRYWAIT P0, [R0+URZ], R2 ;  /* 0x00000002000075a7 */ /* 0x0022a400080011ff */
[----:B--2---:R-:W-:Y:S05]  /*97f0*/  @!P0 NANOSLEEP.SYNCS 0x989680 ;  /* 0x009896800000895d */ /* 0x004fea0003900000 */
[----:B------:R-:W2:Y:S02]  /*9800*/  @!P0 SYNCS.PHASECHK.TRANS64 P0, [R0+URZ], R2 ;  /* 0x00000002000085a7 */ /* 0x000ea400080010ff */
[----:B--2---:R-:W-:Y:S05]  /*9810*/  @!P0 BRA `(.L_x_167) ;  /* 0xfffffffc00f08947 */ /* 0x004fea000383ffff */
[----:B------:R-:W-:Y:S05]  /*9820*/  BRA `(.L_x_168) ;  /* 0xffffff9800cc7947 */ /* 0x000fea000383ffff */
.L_x_48:
[----:B------:R-:W-:-:S07]  /*9830*/  MOV R0, UR5 ;  /* 0x0000000500007c02 */ /* 0x000fce0008000f00 */
.L_x_169:
[----:B-1----:R1:W2:Y:S02]  /*9840*/  SYNCS.PHASECHK.TRANS64.TRYWAIT P0, [R0+URZ], R2 ;  /* 0x00000002000075a7 */ /* 0x0022a400080011ff */
[----:B--2---:R-:W-:Y:S05]  /*9850*/  @!P0 NANOSLEEP.SYNCS 0x989680 ;  /* 0x009896800000895d */ /* 0x004fea0003900000 */
[----:B------:R-:W2:Y:S02]  /*9860*/  @!P0 SYNCS.PHASECHK.TRANS64 P0, [R0+URZ], R2 ;  /* 0x00000002000085a7 */ /* 0x000ea400080010ff */
[----:B--2---:R-:W-:Y:S05]  /*9870*/  @!P0 BRA `(.L_x_169) ;  /* 0xfffffffc00f08947 */ /* 0x004fea000383ffff */
[----:B------:R-:W-:Y:S05]  /*9880*/  BRA `(.L_x_170) ;  /* 0xffffff9800dc7947 */ /* 0x000fea000383ffff */
.L_x_49:
[----:B------:R-:W-:-:S07]  /*9890*/  MOV R0, UR5 ;  /* 0x0000000500007c02 */ /* 0x000fce0008000f00 */
.L_x_171:
[----:B-1----:R1:W2:Y:S02]  /*98a0*/  SYNCS.PHASECHK.TRANS64.TRYWAIT P0, [R0+URZ], R2 ;  /* 0x00000002000075a7 */ /* 0x0022a400080011ff */
[----:B--2---:R-:W-:Y:S05]  /*98b0*/  @!P0 NANOSLEEP.SYNCS 0x989680 ;  /* 0x009896800000895d */ /* 0x004fea0003900000 */
[----:B------:R-:W2:Y:S02]  /*98c0*/  @!P0 SYNCS.PHASECHK.TRANS64 P0, [R0+URZ], R2 ;  /* 0x00000002000085a7 */ /* 0x000ea400080010ff */
[----:B--2---:R-:W-:Y:S05]  /*98d0*/  @!P0 BRA `(.L_x_171) ;  /* 0xfffffffc00f08947 */ /* 0x004fea000383ffff */
[----:B------:R-:W-:Y:S05]  /*98e0*/  BRA `(.L_x_172) ;  /* 0xffffff9800ec7947 */ /* 0x000fea000383ffff */
.L_x_52:
[----:B------:R-:W-:-:S07]  /*98f0*/  MOV R4, UR4 ;  /* 0x0000000400047c02 */ /* 0x000fce0008000f00 */
.L_x_173:
[----:B--2---:R2:W3:Y:S02]  /*9900*/  SYNCS.PHASECHK.TRANS64.TRYWAIT P1, [R4+URZ+0x168], R6 ;  /* 0x00016806040075a7 */ /* 0x0044e400080211ff */
[----:B---3--:R-:W-:Y:S05]  /*9910*/  @!P1 NANOSLEEP.SYNCS 0x989680 ;  /* 0x009896800000995d */ /* 0x008fea0003900000 */
[----:B------:R-:W3:Y:S02]  /*9920*/  @!P1 SYNCS.PHASECHK.TRANS64 P1, [R4+URZ+0x168], R6 ;  /* 0x00016806040095a7 */ /* 0x000ee400080210ff */
[----:B---3--:R-:W-:Y:S05]  /*9930*/  @!P1 BRA `(.L_x_173) ;  /* 0xfffffffc00f09947 */ /* 0x008fea000383ffff */
[----:B------:R-:W-:Y:S05]  /*9940*/  BRA `(.L_x_174) ;  /* 0xffffff9c005c7947 */ /* 0x000fea000383ffff */
.L_x_53:
[----:B--2---:R-:W-:-:S07]  /*9950*/  MOV R4, UR4 ;  /* 0x0000000400047c02 */ /* 0x004fce0008000f00 */
.L_x_175:
[----:B--2---:R2:W3:Y:S02]  /*9960*/  SYNCS.PHASECHK.TRANS64.TRYWAIT P1, [R4+URZ+0x160], R5 ;  /* 0x00016005040075a7 */ /* 0x0044e400080211ff */
[----:B---3--:R-:W-:Y:S05]  /*9970*/  @!P1 NANOSLEEP.SYNCS 0x989680 ;  /* 0x009896800000995d */ /* 0x008fea0003900000 */
[----:B------:R-:W3:Y:S02]  /*9980*/  @!P1 SYNCS.PHASECHK.TRANS64 P1, [R4+URZ+0x160], R5 ;  /* 0x00016005040095a7 */ /* 0x000ee400080210ff */
[----:B---3--:R-:W-:Y:S05]  /*9990*/  @!P1 BRA `(.L_x_175) ;  /* 0xfffffffc00f09947 */ /* 0x008fea000383ffff */
[----:B------:R-:W-:Y:S05]  /*99a0*/  BRA `(.L_x_176) ;  /* 0xffffff9c00647947 */ /* 0x000fea000383ffff */
.L_x_61:
[----:B------:R-:W-:-:S07]  /*99b0*/  MOV R0, UR18 ;  /* 0x0000001200007c02 */ /* 0x000fce0008000f00 */
.L_x_177:
[----:B-1----:R1:W2:Y:S02]  /*99c0*/  SYNCS.PHASECHK.TRANS64.TRYWAIT P0, [R0+URZ+0x160], R4 ;  /* 0x00016004000075a7 */ /* 0x0022a400080011ff */
[----:B--2---:R-:W-:Y:S05]  /*99d0*/  @!P0 NANOSLEEP.SYNCS 0x989680 ;  /* 0x009896800000895d */ /* 0x004fea0003900000 */
[----:B------:R-:W2:Y:S02]  /*99e0*/  @!P0 SYNCS.PHASECHK.TRANS64 P0, [R0+URZ+0x160], R4 ;  /* 0x00016004000085a7 */ /* 0x000ea400080010ff */
[----:B--2---:R-:W-:Y:S05]  /*99f0*/  @!P0 BRA `(.L_x_177) ;  /* 0xfffffffc00f08947 */ /* 0x004fea000383ffff */
[----:B------:R-:W-:Y:S05]  /*9a00*/  BRA `(.L_x_178) ;  /* 0xffffffa000e07947 */ /* 0x000fea000383ffff */
.L_x_62:
[----:B------:R-:W-:-:S07]  /*9a10*/  MOV R4, UR22 ;  /* 0x0000001600047c02 */ /* 0x000fce0008000f00 */
.L_x_179:
[----:B-1----:R1:W2:Y:S02]  /*9a20*/  SYNCS.PHASECHK.TRANS64.TRYWAIT P0, [R4+URZ+0x180], R0 ;  /* 0x00018000040075a7 */ /* 0x0022a400080011ff */
[----:B--2---:R-:W-:Y:S05]  /*9a30*/  @!P0 NANOSLEEP.SYNCS 0x989680 ;  /* 0x009896800000895d */ /* 0x004fea0003900000 */
[----:B------:R-:W2:Y:S02]  /*9a40*/  @!P0 SYNCS.PHASECHK.TRANS64 P0, [R4+URZ+0x180], R0 ;  /* 0x00018000040085a7 */ /* 0x000ea400080010ff */
[----:B--2---:R-:W-:Y:S05]  /*9a50*/  @!P0 BRA `(.L_x_179) ;  /* 0xfffffffc00f08947 */ /* 0x004fea000383ffff */
[----:B------:R-:W-:Y:S05]  /*9a60*/  BRA `(.L_x_180) ;  /* 0xffffffa000fc7947 */ /* 0x000fea000383ffff */
.L_x_65:
[----:B-1----:R-:W-:Y:S07]  /*9a70*/  MOV R0, UR16 ;  /* 0x0000001000007c02 */ /* 0x002fee0008000f00 */
.L_x_181:
[----:B-1----:R1:W2:Y:S02]  /*9a80*/  SYNCS.PHASECHK.TRANS64.TRYWAIT P0, [R0+URZ], R5 ;  /* 0x00000005000075a7 */ /* 0x0022a400080011ff */
[----:B--2---:R-:W-:Y:S05]  /*9a90*/  @!P0 NANOSLEEP.SYNCS 0x989680 ;  /* 0x009896800000895d */ /* 0x004fea0003900000 */
[----:B------:R-:W2:Y:S02]  /*9aa0*/  @!P0 SYNCS.PHASECHK.TRANS64 P0, [R0+URZ], R5 ;  /* 0x00000005000085a7 */ /* 0x000ea400080010ff */
[----:B--2---:R-:W-:Y:S05]  /*9ab0*/  @!P0 BRA `(.L_x_181) ;  /* 0xfffffffc00f08947 */ /* 0x004fea000383ffff */
[----:B------:R-:W-:Y:S05]  /*9ac0*/  BRA `(.L_x_64) ;  /* 0xffffffa400207947 */ /* 0x000fea000383ffff */
.L_x_68:
[----:B------:R-:W-:-:S07]  /*9ad0*/  MOV R0, UR4 ;  /* 0x0000000400007c02 */ /* 0x000fce0008000f00 */
.L_x_182:
[----:B-1----:R1:W3:Y:S02]  /*9ae0*/  SYNCS.PHASECHK.TRANS64.TRYWAIT P0, [R0+URZ], R2 ;  /* 0x00000002000075a7 */ /* 0x0022e400080011ff */
[----:B---3--:R-:W-:Y:S05]  /*9af0*/  @!P0 NANOSLEEP.SYNCS 0x989680 ;  /* 0x009896800000895d */ /* 0x008fea0003900000 */
[----:B------:R-:W3:Y:S02]  /*9b00*/  @!P0 SYNCS.PHASECHK.TRANS64 P0, [R0+URZ], R2 ;  /* 0x00000002000085a7 */ /* 0x000ee400080010ff */
[----:B---3--:R-:W-:Y:S05]  /*9b10*/  @!P0 BRA `(.L_x_182) ;  /* 0xfffffffc00f08947 */ /* 0x008fea000383ffff */
[----:B------:R-:W-:Y:S05]  /*9b20*/  BRA `(.L_x_183) ;  /* 0xffffffa400ec7947 */ /* 0x000fea000383ffff */
.L_x_69:
[----:B------:R-:W-:-:S07]  /*9b30*/  MOV R0, UR4 ;  /* 0x0000000400007c02 */ /* 0x000fce0008000f00 */
.L_x_184:
[----:B-1----:R1:W2:Y:S02]  /*9b40*/  SYNCS.PHASECHK.TRANS64.TRYWAIT P0, [R0+URZ], R2 ;  /* 0x00000002000075a7 */ /* 0x0022a400080011ff */
[----:B--2---:R-:W-:Y:S05]  /*9b50*/  @!P0 NANOSLEEP.SYNCS 0x989680 ;  /* 0x009896800000895d */ /* 0x004fea0003900000 */
[----:B------:R-:W2:Y:S02]  /*9b60*/  @!P0 SYNCS.PHASECHK.TRANS64 P0, [R0+URZ], R2 ;  /* 0x00000002000085a7 */ /* 0x000ea400080010ff */
[----:B--2---:R-:W-:Y:S05]  /*9b70*/  @!P0 BRA `(.L_x_184) ;  /* 0xfffffffc00f08947 */ /* 0x004fea000383ffff */
[----:B------:R-:W-:Y:S05]  /*9b80*/  BRA `(.L_x_185) ;  /* 0xffffffa400f87947 */ /* 0x000fea000383ffff */
.L_x_74:
[----:B------:R-:W-:Y:S07]  /*9b90*/  MOV R0, UR20 ;  /* 0x0000001400007c02 */ /* 0x000fee0008000f00 */
.L_x_186:
[----:B-1----:R1:W2:Y:S02]  /*9ba0*/  SYNCS.PHASECHK.TRANS64.TRYWAIT P0, [R0+URZ+0x160], R2 ;  /* 0x00016002000075a7 */ /* 0x0022a400080011ff */
[----:B--2---:R-:W-:Y:S05]  /*9bb0*/  @!P0 NANOSLEEP.SYNCS 0x989680 ;  /* 0x009896800000895d */ /* 0x004fea0003900000 */
[----:B------:R-:W2:Y:S02]  /*9bc0*/  @!P0 SYNCS.PHASECHK.TRANS64 P0, [R0+URZ+0x160], R2 ;  /* 0x00016002000085a7 */ /* 0x000ea400080010ff */
[----:B--2---:R-:W-:Y:S05]  /*9bd0*/  @!P0 BRA `(.L_x_186) ;  /* 0xfffffffc00f08947 */ /* 0x004fea000383ffff */
[----:B------:R-:W-:Y:S05]  /*9be0*/  BRA `(.L_x_187) ;  /* 0xffffffac00547947 */ /* 0x000fea000383ffff */
.L_x_77:
[----:B------:R-:W-:Y:S07]  /*9bf0*/  MOV R0, UR20 ;  /* 0x0000001400007c02 */ /* 0x000fee0008000f00 */
.L_x_188:
[----:B-1----:R1:W2:Y:S02]  /*9c00*/  SYNCS.PHASECHK.TRANS64.TRYWAIT P2, [R0+URZ+0x158], R2 ;  /* 0x00015802000075a7 */ /* 0x0022a400080411ff */
[----:B--2---:R-:W-:Y:S05]  /*9c10*/  @!P2 NANOSLEEP.SYNCS 0x989680 ;  /* 0x009896800000a95d */ /* 0x004fea0003900000 */
[----:B------:R-:W2:Y:S02]  /*9c20*/  @!P2 SYNCS.PHASECHK.TRANS64 P2, [R0+URZ+0x158], R2 ;  /* 0x000158020000a5a7 */ /* 0x000ea400080410ff */
[----:B--2---:R-:W-:Y:S05]  /*9c30*/  @!P2 BRA `(.L_x_188) ;  /* 0xfffffffc00f0a947 */ /* 0x004fea000383ffff */
[----:B------:R-:W-:Y:S05]  /*9c40*/  BRA `(.L_x_76) ;  /* 0xffffffb000b87947 */ /* 0x000fea000383ffff */
.L_x_80:
[----:B------:R-:W-:Y:S07]  /*9c50*/  MOV R2, UR20 ;  /* 0x0000001400027c02 */ /* 0x000fee0008000f00 */
.L_x_189:
[----:B-1----:R1:W2:Y:S02]  /*9c60*/  SYNCS.PHASECHK.TRANS64.TRYWAIT P1, [R2+URZ+0x130], R8 ;  /* 0x00013008020075a7 */ /* 0x0022a400080211ff */
[----:B--2---:R-:W-:Y:S05]  /*9c70*/  @!P1 NANOSLEEP.SYNCS 0x989680 ;  /* 0x009896800000995d */ /* 0x004fea0003900000 */
[----:B------:R-:W2:Y:S02]  /*9c80*/  @!P1 SYNCS.PHASECHK.TRANS64 P1, [R2+URZ+0x130], R8 ;  /* 0x00013008020095a7 */ /* 0x000ea400080210ff */
[----:B--2---:R-:W-:Y:S05]  /*9c90*/  @!P1 BRA `(.L_x_189) ;  /* 0xfffffffc00f09947 */ /* 0x004fea000383ffff */
[----:B------:R-:W-:Y:S05]  /*9ca0*/  BRA `(.L_x_190) ;  /* 0xffffffb4006c7947 */ /* 0x000fea000383ffff */
.L_x_81:
[----:B------:R-:W-:Y:S07]  /*9cb0*/  MOV R2, UR20 ;  /* 0x0000001400027c02 */ /* 0x000fee0008000f00 */
.L_x_191:
[----:B-1----:R1:W2:Y:S02]  /*9cc0*/  SYNCS.PHASECHK.TRANS64.TRYWAIT P1, [R2+URZ+0x138], R8 ;  /* 0x00013808020075a7 */ /* 0x0022a400080211ff */
[----:B--2---:R-:W-:Y:S05]  /*9cd0*/  @!P1 NANOSLEEP.SYNCS 0x989680 ;  /* 0x009896800000995d */ /* 0x004fea0003900000 */
[----:B------:R-:W2:Y:S02]  /*9ce0*/  @!P1 SYNCS.PHASECHK.TRANS64 P1, [R2+URZ+0x138], R8 ;  /* 0x00013808020095a7 */ /* 0x000ea400080210ff */
[----:B--2---:R-:W-:Y:S05]  /*9cf0*/  @!P1 BRA `(.L_x_191) ;  /* 0xfffffffc00f09947 */ /* 0x004fea000383ffff */
[----:B------:R-:W-:Y:S05]  /*9d00*/  BRA `(.L_x_192) ;  /* 0xffffffb400b47947 */ /* 0x000fea000383ffff */
.L_x_82:
[----:B------:R-:W-:Y:S07]  /*9d10*/  MOV R2, UR20 ;  /* 0x0000001400027c02 */ /* 0x000fee0008000f00 */
.L_x_193:
[----:B-1----:R1:W2:Y:S02]  /*9d20*/  SYNCS.PHASECHK.TRANS64.TRYWAIT P1, [R2+URZ+0x140], R8 ;  /* 0x00014008020075a7 */ /* 0x0022a400080211ff */
[----:B--2---:R-:W-:Y:S05]  /*9d30*/  @!P1 NANOSLEEP.SYNCS 0x989680 ;  /* 0x009896800000995d */ /* 0x004fea0003900000 */
[----:B------:R-:W2:Y:S02]  /*9d40*/  @!P1 SYNCS.PHASECHK.TRANS64 P1, [R2+URZ+0x140], R8 ;  /* 0x00014008020095a7 */ /* 0x000ea400080210ff */
[----:B--2---:R-:W-:Y:S05]  /*9d50*/  @!P1 BRA `(.L_x_193) ;  /* 0xfffffffc00f09947 */ /* 0x004fea000383ffff */
[----:B------:R-:W-:Y:S05]  /*9d60*/  BRA `(.L_x_194) ;  /* 0xffffffb400fc7947 */ /* 0x000fea000383ffff */
.L_x_83:
[----:B------:R-:W-:Y:S07]  /*9d70*/  MOV R0, UR20 ;  /* 0x0000001400007c02 */ /* 0x000fee0008000f00 */
.L_x_195:
[----:B-1----:R1:W2:Y:S02]  /*9d80*/  SYNCS.PHASECHK.TRANS64.TRYWAIT P0, [R0+URZ+0x148], R8 ;  /* 0x00014808000075a7 */ /* 0x0022a400080011ff */
[----:B--2---:R-:W-:Y:S05]  /*9d90*/  @!P0 NANOSLEEP.SYNCS 0x989680 ;  /* 0x009896800000895d */ /* 0x004fea0003900000 */
[----:B------:R-:W2:Y:S02]  /*9da0*/  @!P0 SYNCS.PHASECHK.TRANS64 P0, [R0+URZ+0x148], R8 ;  /* 0x00014808000085a7 */ /* 0x000ea400080010ff */
[----:B--2---:R-:W-:Y:S05]  /*9db0*/  @!P0 BRA `(.L_x_195) ;  /* 0xfffffffc00f08947 */ /* 0x004fea000383ffff */
[----:B------:R-:W-:Y:S05]  /*9dc0*/  BRA `(.L_x_196) ;  /* 0xffffffb800447947 */ /* 0x000fea000383ffff */
.L_x_85:
[----:B------:R-:W-:-:S07]  /*9dd0*/  MOV R0, UR20 ;  /* 0x0000001400007c02 */ /* 0x000fce0008000f00 */
.L_x_197:
[----:B--2---:R2:W3:Y:S02]  /*9de0*/  SYNCS.PHASECHK.TRANS64.TRYWAIT P0, [R0+URZ+0x130], R2 ;  /* 0x00013002000075a7 */ /* 0x0044e400080011ff */
[----:B---3--:R-:W-:Y:S05]  /*9df0*/  @!P0 NANOSLEEP.SYNCS 0x989680 ;  /* 0x009896800000895d */ /* 0x008fea0003900000 */
[----:B------:R-:W3:Y:S02]  /*9e00*/  @!P0 SYNCS.PHASECHK.TRANS64 P0, [R0+URZ+0x130], R2 ;  /* 0x00013002000085a7 */ /* 0x000ee400080010ff */
[----:B---3--:R-:W-:Y:S05]  /*9e10*/  @!P0 BRA `(.L_x_197) ;  /* 0xfffffffc00f08947 */ /* 0x008fea000383ffff */
[----:B------:R-:W-:Y:S05]  /*9e20*/  BRA `(.L_x_198) ;  /* 0xffffffb800a87947 */ /* 0x000fea000383ffff */
.L_x_86:
[----:B--2---:R-:W-:-:S07]  /*9e30*/  MOV R0, UR20 ;  /* 0x0000001400007c02 */ /* 0x004fce0008000f00 */
.L_x_199:
[----:B--2---:R2:W3:Y:S02]  /*9e40*/  SYNCS.PHASECHK.TRANS64.TRYWAIT P0, [R0+URZ+0x138], R2 ;  /* 0x00013802000075a7 */ /* 0x0044e400080011ff */
[----:B---3--:R-:W-:Y:S05]  /*9e50*/  @!P0 NANOSLEEP.SYNCS 0x989680 ;  /* 0x009896800000895d */ /* 0x008fea0003900000 */
[----:B------:R-:W3:Y:S02]  /*9e60*/  @!P0 SYNCS.PHASECHK.TRANS64 P0, [R0+URZ+0x138], R2 ;  /* 0x00013802000085a7 */ /* 0x000ee400080010ff */
[----:B---3--:R-:W-:Y:S05]  /*9e70*/  @!P0 BRA `(.L_x_199) ;  /* 0xfffffffc00f08947 */ /* 0x008fea000383ffff */
[----:B------:R-:W-:Y:S05]  /*9e80*/  BRA `(.L_x_200) ;  /* 0xffffffb800987947 */ /* 0x000fea000383ffff */
.L_x_87:
[----:B--2---:R-:W-:-:S07]  /*9e90*/  MOV R0, UR20 ;  /* 0x0000001400007c02 */ /* 0x004fce0008000f00 */
.L_x_201:
[----:B--2---:R2:W3:Y:S02]  /*9ea0*/  SYNCS.PHASECHK.TRANS64.TRYWAIT P0, [R0+URZ+0x140], R2 ;  /* 0x00014002000075a7 */ /* 0x0044e400080011ff */
[----:B---3--:R-:W-:Y:S05]  /*9eb0*/  @!P0 NANOSLEEP.SYNCS 0x989680 ;  /* 0x009896800000895d */ /* 0x008fea0003900000 */
[----:B------:R-:W3:Y:S02]  /*9ec0*/  @!P0 SYNCS.PHASECHK.TRANS64 P0, [R0+URZ+0x140], R2 ;  /* 0x00014002000085a7 */ /* 0x000ee400080010ff */
[----:B---3--:R-:W-:Y:S05]  /*9ed0*/  @!P0 BRA `(.L_x_201) ;  /* 0xfffffffc00f08947 */ /* 0x008fea000383ffff */
[----:B------:R-:W-:Y:S05]  /*9ee0*/  BRA `(.L_x_202) ;  /* 0xffffffb800887947 */ /* 0x000fea000383ffff */
.L_x_89:
[----:B------:R-:W-:Y:S07]  /*9ef0*/  MOV R0, UR49 ;  /* 0x0000003100007c02 */ /* 0x000fee0008000f00 */
.L_x_203:
[----:B-1----:R1:W2:Y:S02]  /*9f00*/  SYNCS.PHASECHK.TRANS64.TRYWAIT P0, [R0+URZ+0x160], R2 ;  /* 0x00016002000075a7 */ /* 0x0022a400080011ff */
[----:B--2---:R-:W-:Y:S05]  /*9f10*/  @!P0 NANOSLEEP.SYNCS 0x989680 ;  /* 0x009896800000895d */ /* 0x004fea0003900000 */
[----:B------:R-:W2:Y:S02]  /*9f20*/  @!P0 SYNCS.PHASECHK.TRANS64 P0, [R0+URZ+0x160], R2 ;  /* 0x00016002000085a7 */ /* 0x000ea400080010ff */
[----:B--2---:R-:W-:Y:S05]  /*9f30*/  @!P0 BRA `(.L_x_203) ;  /* 0xfffffffc00f08947 */ /* 0x004fea000383ffff */
[----:B------:R-:W-:Y:S05]  /*9f40*/  BRA `(.L_x_204) ;  /* 0xffffffbc006c7947 */ /* 0x000fea000383ffff */
.L_x_100:
[----:B-1----:R-:W-:Y:S04]  /*9f50*/  MOV R2, UR49 ;  /* 0x0000003100027c02 */ /* 0x002fe80008000f00 */
[----:B------:R1:W2:Y:S03]  /*9f60*/  SYNCS.PHASECHK.TRANS64.TRYWAIT P1, [R2+URZ+0x110], R3 ;  /* 0x00011003020075a7 */ /* 0x0002a600080211ff */
[----:B--2---:R-:W-:Y:S05]  /*9f70*/  @!P1 NANOSLEEP.SYNCS 0x989680 ;  /* 0x009896800000995d */ /* 0x004fea0003900000 */
[----:B------:R-:W2:Y:S02]  /*9f80*/  @!P1 SYNCS.PHASECHK.TRANS64 P1, [R2+URZ+0x110], R3 ;  /* 0x00011003020095a7 */ /* 0x000ea400080210ff */
[----:B--2---:R-:W-:Y:S05]  /*9f90*/  @!P1 BRA `(.L_x_100) ;  /* 0xfffffffc00ec9947 */ /* 0x004fea000383ffff */
[----:B------:R-:W-:Y:S05]  /*9fa0*/  BRA `(.L_x_99) ;  /* 0xffffffcc00407947 */ /* 0x000fea000383ffff */
.L_x_102:
[----:B-1----:R1:W4:Y:S02]  /*9fb0*/  SYNCS.PHASECHK.TRANS64.TRYWAIT P0, [R70+URZ+0x170], R0 ;  /* 0x00017000460075a7 */ /* 0x00232400080011ff */
[----:B----4-:R-:W-:Y:S05]  /*9fc0*/  @!P0 NANOSLEEP.SYNCS 0x989680 ;  /* 0x009896800000895d */ /* 0x010fea0003900000 */
[----:B------:R-:W4:Y:S02]  /*9fd0*/  @!P0 SYNCS.PHASECHK.TRANS64 P0, [R70+URZ+0x170], R0 ;  /* 0x00017000460085a7 */ /* 0x000f2400080010ff */
[----:B----4-:R-:W-:Y:S05]  /*9fe0*/  @!P0 BRA `(.L_x_102) ;  /* 0xfffffffc00f08947 */ /* 0x010fea000383ffff */
[----:B------:R-:W-:Y:S05]  /*9ff0*/  BRA `(.L_x_101) ;  /* 0xffffffcc00647947 */ /* 0x000fea000383ffff */
.L_x_111:
[----:B---3--:R3:W4:Y:S02]  /*a000*/  SYNCS.PHASECHK.TRANS64.TRYWAIT P0, [R4+URZ+0x110], R0 ;  /* 0x00011000040075a7 */ /* 0x00872400080011ff */
[----:B----4-:R-:W-:Y:S05]  /*a010*/  @!P0 NANOSLEEP.SYNCS 0x989680 ;  /* 0x009896800000895d */ /* 0x010fea0003900000 */
[----:B------:R-:W4:Y:S02]  /*a020*/  @!P0 SYNCS.PHASECHK.TRANS64 P0, [R4+URZ+0x110], R0 ;  /* 0x00011000040085a7 */ /* 0x000f2400080010ff */
[----:B----4-:R-:W-:Y:S05]  /*a030*/  @!P0 BRA `(.L_x_111) ;  /* 0xfffffffc00f08947 */ /* 0x010fea000383ffff */
[----:B------:R-:W-:Y:S05]  /*a040*/  BRA `(.L_x_110) ;  /* 0xffffffd4005c7947 */ /* 0x000fea000383ffff */
.L_x_119:
[----:B-1----:R1:W4:Y:S02]  /*a050*/  SYNCS.PHASECHK.TRANS64.TRYWAIT P0, [R2+URZ+0x110], R4 ;  /* 0x00011004020075a7 */ /* 0x00232400080011ff */
[----:B----4-:R-:W-:Y:S05]  /*a060*/  @!P0 NANOSLEEP.SYNCS 0x989680 ;  /* 0x009896800000895d */ /* 0x010fea0003900000 */
[----:B------:R-:W4:Y:S02]  /*a070*/  @!P0 SYNCS.PHASECHK.TRANS64 P0, [R2+URZ+0x110], R4 ;  /* 0x00011004020085a7 */ /* 0x000f2400080010ff */
[----:B----4-:R-:W-:Y:S05]  /*a080*/  @!P0 BRA `(.L_x_119) ;  /* 0xfffffffc00f08947 */ /* 0x010fea000383ffff */
[----:B------:R-:W-:Y:S05]  /*a090*/  BRA `(.L_x_118) ;  /* 0xffffffdc00747947 */ /* 0x000fea000383ffff */
.L_x_127:
[----:B---3--:R3:W4:Y:S02]  /*a0a0*/  SYNCS.PHASECHK.TRANS64.TRYWAIT P0, [R3+URZ+0x110], R0 ;  /* 0x00011000030075a7 */ /* 0x00872400080011ff */
[----:B----4-:R-:W-:Y:S05]  /*a0b0*/  @!P0 NANOSLEEP.SYNCS 0x989680 ;  /* 0x009896800000895d */ /* 0x010fea0003900000 */
[----:B------:R-:W4:Y:S02]  /*a0c0*/  @!P0 SYNCS.PHASECHK.TRANS64 P0, [R3+URZ+0x110], R0 ;  /* 0x00011000030085a7 */ /* 0x000f2400080010ff */
[----:B----4-:R-:W-:Y:S05]  /*a0d0*/  @!P0 BRA `(.L_x_127) ;  /* 0xfffffffc00f08947 */ /* 0x010fea000383ffff */
[----:B------:R-:W-:Y:S05]  /*a0e0*/  BRA `(.L_x_126) ;  /* 0xffffffe400887947 */ /* 0x000fea000383ffff */
        .weak           $__internal_0_$__cuda_sm10x_tcgen05_guardrail_trap_col_being_dealloced_not_returned_by_alloc
        .type           $__internal_0_$__cuda_sm10x_tcgen05_guardrail_trap_col_being_dealloced_not_returned_by_alloc,@function
        .size           $__internal_0_$__cuda_sm10x_tcgen05_guardrail_trap_col_being_dealloced_not_returned_by_alloc,($__internal_1_$__cuda_sm10x_tcgen05_guardrail_trap_phase_invalid_during_alloc - $__internal_0_$__cuda_sm10x_tcgen05_guardrail_trap_col_being_dealloced_not_returned_by_alloc)
$__internal_0_$__cuda_sm10x_tcgen05_guardrail_trap_col_being_dealloced_not_returned_by_alloc:
[----:B------:R-:W-:Y:S05]  /*a0f0*/  BPT.TRAP 0x1 ;  /* 0x000000040000795c */ /* 0x000fea0000300000 */
[----:B------:R-:W-:-:S04]  /*a100*/  HFMA2 R3, -RZ, RZ, 0, 0 ;  /* 0x00000000ff037431 */ /* 0x000fc800000001ff */
[----:B------:R-:W-:Y:S05]  /*a110*/  RET.REL.NODEC R2 `(_ZN7cutlass13device_kernelINS_4conv6kernel13ConvUniversalINS1_16ConvProblemShapeILNS1_8OperatorE0ELi3EEENS1_10collective14CollectiveConvINS1_47MainloopSm100TmaUmmaWarpSpecializedImplicitGemmILS5_0ELi17ELi3ELi1ELi2EN4cute5tupleIJNSA_1CILi1EEESD_SD_EEEEENSB_IJNSC_ILi64EEENSC_ILi128EEENSB_IJNSC_ILi32EEEEEEEEENS_10bfloat16_tESL_NSA_8TiledMMAINSA_8MMA_AtomIJNSA_20SM100_MMA_F16BF16_SSISL_SL_fLi64ELi128ELNSA_4UMMA5MajorE0ELSQ_0ELNSP_7ScaleInE0ELSR_0EEEEEENSA_6LayoutISE_NSB_IJNSC_ILi0EEESV_SV_EEEEENSB_IJNSA_10UnderscoreESY_SY_EEEEENS7_6detail27Sm100ImplicitGemmTileTraitsINSA_20SM90_TMA_LOAD_IM2COLENSA_14ComposedLayoutINSA_7SwizzleILi2ELi4ELi3EEENSA_18smem_ptr_flag_bitsILi16EEENSU_INSB_IJNSC_ILi8EEESI_EEENSB_IJSI_SD_EEEEEEEvEENS12_INSA_13SM90_TMA_LOADES1D_vEEEENS_8epilogue10collective18CollectiveEpilogueINS1I_23Sm100TmaWarpSpecializedILi4ELi2ELi16ELb1ELb0EEEJSK_NSB_IJNSU_ISG_SD_EENSU_ISI_SD_EEEEESL_NSB_IJNSB_IJllllEEESD_SV_EEESL_S1R_NS1I_6fusion15FusionCallbacksIS1M_NS1S_17LinearCombinationISL_fSL_fLNS_15FloatRoundStyleE2EEESK_S1P_JEEENSA_5SM1004TMEM4LOAD26SM100_TMEM_LOAD_16dp256b4xES13_S1D_NSA_17SM75_U32x4_LDSM_NENSA_21SM90_TMA_STORE_IM2COLES1D_NSA_17SM90_U32x4_STSM_NENSA_39AutoVectorizingCopyWithAssumedAlignmentILi128EEEEEEvvEEEEvNT_6ParamsE) ;  /* 0xffffff5c02b87950 */ /* 0x000fea0003c3ffff */
        .weak           $__internal_1_$__cuda_sm10x_tcgen05_guardrail_trap_phase_invalid_during_alloc
        .type           $__internal_1_$__cuda_sm10x_tcgen05_guardrail_trap_phase_invalid_during_alloc,@function
        .size           $__internal_1_$__cuda_sm10x_tcgen05_guardrail_trap_phase_invalid_during_alloc,($__internal_2_$__cuda_sm10x_tcgen05_guardrail_trap_unallocated_columns_being_dealloced - $__internal_1_$__cuda_sm10x_tcgen05_guardrail_trap_phase_invalid_during_alloc)
$__internal_1_$__cuda_sm10x_tcgen05_guardrail_trap_phase_invalid_during_alloc:
[----:B------:R-:W-:Y:S05]  /*a120*/  BPT.TRAP 0x1 ;  /* 0x000000040000795c */ /* 0x000fea0000300000 */
[----:B------:R-:W-:-:S04]  /*a130*/  MOV R3, 0x0 ;  /* 0x0000000000037802 */ /* 0x000fc80000000f00 */
[----:B------:R-:W-:Y:S05]  /*a140*/  RET.REL.NODEC R2 `(_ZN7cutlass13device_kernelINS_4conv6kernel13ConvUniversalINS1_16ConvProblemShapeILNS1_8OperatorE0ELi3EEENS1_10collective14CollectiveConvINS1_47MainloopSm100TmaUmmaWarpSpecializedImplicitGemmILS5_0ELi17ELi3ELi1ELi2EN4cute5tupleIJNSA_1CILi1EEESD_SD_EEEEENSB_IJNSC_ILi64EEENSC_ILi128EEENSB_IJNSC_ILi32EEEEEEEEENS_10bfloat16_tESL_NSA_8TiledMMAINSA_8MMA_AtomIJNSA_20SM100_MMA_F16BF16_SSISL_SL_fLi64ELi128ELNSA_4UMMA5MajorE0ELSQ_0ELNSP_7ScaleInE0ELSR_0EEEEEENSA_6LayoutISE_NSB_IJNSC_ILi0EEESV_SV_EEEEENSB_IJNSA_10UnderscoreESY_SY_EEEEENS7_6detail27Sm100ImplicitGemmTileTraitsINSA_20SM90_TMA_LOAD_IM2COLENSA_14ComposedLayoutINSA_7SwizzleILi2ELi4ELi3EEENSA_18smem_ptr_flag_bitsILi16EEENSU_INSB_IJNSC_ILi8EEESI_EEENSB_IJSI_SD_EEEEEEEvEENS12_INSA_13SM90_TMA_LOADES1D_vEEEENS_8epilogue10collective18CollectiveEpilogueINS1I_23Sm100TmaWarpSpecializedILi4ELi2ELi16ELb1ELb0EEEJSK_NSB_IJNSU_ISG_SD_EENSU_ISI_SD_EEEEESL_NSB_IJNSB_IJllllEEESD_SV_EEESL_S1R_NS1I_6fusion15FusionCallbacksIS1M_NS1S_17LinearCombinationISL_fSL_fLNS_15FloatRoundStyleE2EEESK_S1P_JEEENSA_5SM1004TMEM4LOAD26SM100_TMEM_LOAD_16dp256b4xES13_S1D_NSA_17SM75_U32x4_LDSM_NENSA_21SM90_TMA_STORE_IM2COLES1D_NSA_17SM90_U32x4_STSM_NENSA_39AutoVectorizingCopyWithAssumedAlignmentILi128EEEEEEvvEEEEvNT_6ParamsE) ;  /* 0xffffff5c02ac7950 */ /* 0x000fea0003c3ffff */
        .weak           $__internal_2_$__cuda_sm10x_tcgen05_guardrail_trap_unallocated_columns_being_dealloced
        .type           $__internal_2_$__cuda_sm10x_tcgen05_guardrail_trap_unallocated_columns_being_dealloced,@function
        .size           $__internal_2_$__cuda_sm10x_tcgen05_guardrail_trap_unallocated_columns_being_dealloced,(.L_x_206 - $__internal_2_$__cuda_sm10x_tcgen05_guardrail_trap_unallocated_columns_being_dealloced)
$__internal_2_$__cuda_sm10x_tcgen05_guardrail_trap_unallocated_columns_being_dealloced:
[----:B------:R-:W-:Y:S05]  /*a150*/  BPT.TRAP 0x1 ;  /* 0x000000040000795c */ /* 0x000fea0000300000 */
[----:B------:R-:W-:-:S04]  /*a160*/  HFMA2 R3, -RZ, RZ, 0, 0 ;  /* 0x00000000ff037431 */ /* 0x000fc800000001ff */
[----:B------:R-:W-:Y:S05]  /*a170*/  RET.REL.NODEC R2 `(_ZN7cutlass13device_kernelINS_4conv6kernel13ConvUniversalINS1_16ConvProblemShapeILNS1_8OperatorE0ELi3EEENS1_10collective14CollectiveConvINS1_47MainloopSm100TmaUmmaWarpSpecializedImplicitGemmILS5_0ELi17ELi3ELi1ELi2EN4cute5tupleIJNSA_1CILi1EEESD_SD_EEEEENSB_IJNSC_ILi64EEENSC_ILi128EEENSB_IJNSC_ILi32EEEEEEEEENS_10bfloat16_tESL_NSA_8TiledMMAINSA_8MMA_AtomIJNSA_20SM100_MMA_F16BF16_SSISL_SL_fLi64ELi128ELNSA_4UMMA5MajorE0ELSQ_0ELNSP_7ScaleInE0ELSR_0EEEEEENSA_6LayoutISE_NSB_IJNSC_ILi0EEESV_SV_EEEEENSB_IJNSA_10UnderscoreESY_SY_EEEEENS7_6detail27Sm100ImplicitGemmTileTraitsINSA_20SM90_TMA_LOAD_IM2COLENSA_14ComposedLayoutINSA_7SwizzleILi2ELi4ELi3EEENSA_18smem_ptr_flag_bitsILi16EEENSU_INSB_IJNSC_ILi8EEESI_EEENSB_IJSI_SD_EEEEEEEvEENS12_INSA_13SM90_TMA_LOADES1D_vEEEENS_8epilogue10collective18CollectiveEpilogueINS1I_23Sm100TmaWarpSpecializedILi4ELi2ELi16ELb1ELb0EEEJSK_NSB_IJNSU_ISG_SD_EENSU_ISI_SD_EEEEESL_NSB_IJNSB_IJllllEEESD_SV_EEESL_S1R_NS1I_6fusion15FusionCallbacksIS1M_NS1S_17LinearCombinationISL_fSL_fLNS_15FloatRoundStyleE2EEESK_S1P_JEEENSA_5SM1004TMEM4LOAD26SM100_TMEM_LOAD_16dp256b4xES13_S1D_NSA_17SM75_U32x4_LDSM_NENSA_21SM90_TMA_STORE_IM2COLES1D_NSA_17SM90_U32x4_STSM_NENSA_39AutoVectorizingCopyWithAssumedAlignmentILi128EEEEEEvvEEEEvNT_6ParamsE) ;  /* 0xffffff5c02a07950 */ /* 0x000fea0003c3ffff */
.L_x_205:
[----:B------:R-:W-:-:S00]  /*a180*/  BRA `(.L_x_205) ;  /* 0xfffffffc00fc7947 */ /* 0x000fc0000383ffff */
[----:B------:R-:W-:-:S00]  /*a190*/  NOP ;  /* 0x0000000000007918 */ /* 0x000fc00000000000 */
        /* <DEDUP_REMOVED lines=14> */
.L_x_206:


//--------------------- .nv.global.init           --------------------------
	.section	.nv.global.init,"aw",@progbits
.nv.global.init:
	.type		$str$29,@object
	.size		$str$29,($str$30 - $str$29)
$str$29:
        /*0000*/ 	.byte	0x28, 0x61, 0x64, 0x64, 0x72, 0x65, 0x73, 0x73, 0x20, 0x26, 0x20, 0x6d, 0x61, 0x73, 0x6b, 0x29
        /*0010*/ 	.byte	0x20, 0x3d, 0x3d, 0x20, 0x30, 0x00
	.type		$str$30,@object
	.size		$str$30,($str$28 - $str$30)
$str$30:
        /*0016*/ 	.byte	0x2f, 0x74, 0x6d, 0x70, 0x2f, 0x63, 0x75, 0x74, 0x6c, 0x61, 0x73, 0x73, 0x5f, 0x73, 0x77, 0x65
        /*0026*/ 	.byte	0x65, 0x70, 0x5f, 0x73, 0x72, 0x63, 0x2f, 0x69, 0x6e, 0x63, 0x6c, 0x75, 0x64, 0x65, 0x2f, 0x63
        /*0036*/ 	.byte	0x75, 0x74, 0x65, 0x2f, 0x70, 0x6f, 0x69, 0x6e, 0x74, 0x65, 0x72, 0x5f, 0x66, 0x6c, 0x61, 0x67
        /*0046*/ 	.byte	0x67, 0x65, 0x64, 0x2e, 0x68, 0x70, 0x70, 0x00
	.type		$str$28,@object
	.size		$str$28,($str$27 - $str$28)
$str$28:
        /*004e*/ 	.byte	0x2f, 0x74, 0x6d, 0x70, 0x2f, 0x63, 0x75, 0x74, 0x6c, 0x61, 0x73, 0x73, 0x5f, 0x73, 0x77, 0x65
        /*005e*/ 	.byte	0x65, 0x70, 0x5f, 0x73, 0x72, 0x63, 0x2f, 0x69, 0x6e, 0x63, 0x6c, 0x75, 0x64, 0x65, 0x2f, 0x63
        /*006e*/ 	.byte	0x75, 0x74, 0x65, 0x2f, 0x61, 0x74, 0x6f, 0x6d, 0x2f, 0x63, 0x6f, 0x70, 0x79, 0x5f, 0x74, 0x72
        /*007e*/ 	.byte	0x61, 0x69, 0x74, 0x73, 0x5f, 0x73, 0x6d, 0x31, 0x30, 0x30, 0x2e, 0x68, 0x70, 0x70, 0x00
	.type		$str$27,@object
	.size		$str$27,(__unnamed_1 - $str$27)
$str$27:
        /*008d*/ 	.byte	0x28, 0x28, 0x75, 0x69, 0x6e, 0x74, 0x33, 0x32, 0x5f, 0x74, 0x28, 0x74, 0x68, 0x72, 0x65, 0x61
        /*009d*/ 	.byte	0x64, 0x49, 0x64, 0x78, 0x2e, 0x78, 0x29, 0x20, 0x2f, 0x20, 0x33, 0x32, 0x29, 0x20, 0x25, 0x20
        /*00ad*/ 	.byte	0x34, 0x29, 0x20, 0x3d, 0x3d, 0x20, 0x28, 0x28, 0x28, 0x74, 0x6d, 0x65, 0x6d, 0x5f, 0x61, 0x64
        /*00bd*/ 	.byte	0x64, 0x72, 0x20, 0x3e, 0x3e, 0x20, 0x31, 0x36, 0x29, 0x20, 0x2f, 0x20, 0x33, 0x32, 0x29, 0x20
        /*00cd*/ 	.byte	0x25, 0x20, 0x34, 0x29, 0x00
	.type		__unnamed_1,@object
	.size		__unnamed_1,(__unnamed_2 - __unnamed_1)
__unnamed_1:
        /*00d2*/ 	.byte	0x61, 0x75, 0x74, 0x6f, 0x20, 0x63, 0x75, 0x74, 0x65, 0x3a, 0x3a, 0x61, 0x73, 0x5f, 0x70, 0x6f
        /* <DEDUP_REMOVED lines=24> */
        /*0262*/ 	.byte	0x30, 0x34, 0x38, 0x3e, 0x3e, 0x3e, 0x3e, 0x5d, 0x00
	.type		__unnamed_2,@object
	.size		__unnamed_2,(.L_2 - __unnamed_2)
__unnamed_2:
        /* <DEDUP_REMOVED lines=45> */
        /*053b*/ 	.byte	0x3e, 0x3e, 0x3e, 0x5d, 0x00
.L_2:


//--------------------- .nv.shared._ZN7cutlass13device_kernelINS_4conv6kernel13ConvUniversalINS1_16ConvProblemShapeILNS1_8OperatorE0ELi3EEENS1_10collective14CollectiveConvINS1_47MainloopSm100TmaUmmaWarpSpecializedImplicitGemmILS5_0ELi17ELi3ELi1ELi2EN4cute5tupleIJNSA_1CILi1EEESD_SD_EEEEENSB_IJNSC_ILi64EEENSC_ILi128EEENSB_IJNSC_ILi32EEEEEEEEENS_10bfloat16_tESL_NSA_8TiledMMAINSA_8MMA_AtomIJNSA_20SM100_MMA_F16BF16_SSISL_SL_fLi64ELi128ELNSA_4UMMA5MajorE0ELSQ_0ELNSP_7ScaleInE0ELSR_0EEEEEENSA_6LayoutISE_NSB_IJNSC_ILi0EEESV_SV_EEEEENSB_IJNSA_10UnderscoreESY_SY_EEEEENS7_6detail27Sm100ImplicitGemmTileTraitsINSA_20SM90_TMA_LOAD_IM2COLENSA_14ComposedLayoutINSA_7SwizzleILi2ELi4ELi3EEENSA_18smem_ptr_flag_bitsILi16EEENSU_INSB_IJNSC_ILi8EEESI_EEENSB_IJSI_SD_EEEEEEEvEENS12_INSA_13SM90_TMA_LOADES1D_vEEEENS_8epilogue10collective18CollectiveEpilogueINS1I_23Sm100TmaWarpSpecializedILi4ELi2ELi16ELb1ELb0EEEJSK_NSB_IJNSU_ISG_SD_EENSU_ISI_SD_EEEEESL_NSB_IJNSB_IJllllEEESD_SV_EEESL_S1R_NS1I_6fusion15FusionCallbacksIS1M_NS1S_17LinearCombinationISL_fSL_fLNS_15FloatRoundStyleE2EEESK_S1P_JEEENSA_5SM1004TMEM4LOAD26SM100_TMEM_LOAD_16dp256b4xES13_S1D_NSA_17SM75_U32x4_LDSM_NENSA_21SM90_TMA_STORE_IM2COLES1D_NSA_17SM90_U32x4_STSM_NENSA_39AutoVectorizingCopyWithAssumedAlignmentILi128EEEEEEvvEEEEvNT_6ParamsE --------------------------
	.section	.nv.shared._ZN7cutlass13device_kernelINS_4conv6kernel13ConvUniversalINS1_16ConvProblemShapeILNS1_8OperatorE0ELi3EEENS1_10collective14CollectiveConvINS1_47MainloopSm100TmaUmmaWarpSpecializedImplicitGemmILS5_0ELi17ELi3ELi1ELi2EN4cute5tupleIJNSA_1CILi1EEESD_SD_EEEEENSB_IJNSC_ILi64EEENSC_ILi128EEENSB_IJNSC_ILi32EEEEEEEEENS_10bfloat16_tESL_NSA_8TiledMMAINSA_8MMA_AtomIJNSA_20SM100_MMA_F16BF16_SSISL_SL_fLi64ELi128ELNSA_4UMMA5MajorE0ELSQ_0ELNSP_7ScaleInE0ELSR_0EEEEEENSA_6LayoutISE_NSB_IJNSC_ILi0EEESV_SV_EEEEENSB_IJNSA_10UnderscoreESY_SY_EEEEENS7_6detail27Sm100ImplicitGemmTileTraitsINSA_20SM90_TMA_LOAD_IM2COLENSA_14ComposedLayoutINSA_7SwizzleILi2ELi4ELi3EEENSA_18smem_ptr_flag_bitsILi16EEENSU_INSB_IJNSC_ILi8EEESI_EEENSB_IJSI_SD_EEEEEEEvEENS12_INSA_13SM90_TMA_LOADES1D_vEEEENS_8epilogue10collective18CollectiveEpilogueINS1I_23Sm100TmaWarpSpecializedILi4ELi2ELi16ELb1ELb0EEEJSK_NSB_IJNSU_ISG_SD_EENSU_ISI_SD_EEEEESL_NSB_IJNSB_IJllllEEESD_SV_EEESL_S1R_NS1I_6fusion15FusionCallbacksIS1M_NS1S_17LinearCombinationISL_fSL_fLNS_15FloatRoundStyleE2EEESK_S1P_JEEENSA_5SM1004TMEM4LOAD26SM100_TMEM_LOAD_16dp256b4xES13_S1D_NSA_17SM75_U32x4_LDSM_NENSA_21SM90_TMA_STORE_IM2COLES1D_NSA_17SM90_U32x4_STSM_NENSA_39AutoVectorizingCopyWithAssumedAlignmentILi128EEEEEEvvEEEEvNT_6ParamsE,"aw",@nobits
	.sectionflags	@""
	.align	16
	.zero		1024


//--------------------- .nv.shared.reserved.0     --------------------------
	.section	.nv.shared.reserved.0,"aw",@nobits
	.weak		__nv_reservedSMEM_offset_0_alias
	.size		__nv_reservedSMEM_offset_0_alias, 0, 64
	.other		__nv_reservedSMEM_offset_0_alias,@"STO_CUDA_RESERVED_SHARED STV_DEFAULT"
__nv_reservedSMEM_offset_0_alias:
	.zero		0
.nv.shared.reserved.0:
	.zero		64
	.weak		__nv_reservedSMEM_tcgen05_partition
	.type		__nv_reservedSMEM_tcgen05_partition,@object
	.size		__nv_reservedSMEM_tcgen05_partition,(.L_0 - __nv_reservedSMEM_tcgen05_partition)
__nv_reservedSMEM_tcgen05_partition:
	.zero		32
.L_0:


//--------------------- .nv.global                --------------------------
	.section	.nv.global,"aw",@nobits
.nv.global:
	.type		_ZN39_INTERNAL_7bf69bc1_4_k_cu_2084ab60_35374cute1_E,@object
	.size		_ZN39_INTERNAL_7bf69bc1_4_k_cu_2084ab60_35374cute1_E,(_ZN39_INTERNAL_7bf69bc1_4_k_cu_2084ab60_35374cuda3std3__45__cpo6cbeginE - _ZN39_INTERNAL_7bf69bc1_4_k_cu_2084ab60_35374cute1_E)
_ZN39_INTERNAL_7bf69bc1_4_k_cu_2084ab60_35374cute1_E:
	.zero		1
	.type		_ZN39_INTERNAL_7bf69bc1_4_k_cu_2084ab60_35374cuda3std3__45__cpo6cbeginE,@object
	.size		_ZN39_INTERNAL_7bf69bc1_4_k_cu_2084ab60_35374cuda3std3__45__cpo6cbeginE,(_ZN39_INTERNAL_7bf69bc1_4_k_cu_2084ab60_35374cuda3std3__48in_placeE - _ZN39_INTERNAL_7bf69bc1_4_k_cu_2084ab60_35374cuda3std3__45__cpo6cbeginE)
_ZN39_INTERNAL_7bf69bc1_4_k_cu_2084ab60_35374cuda3std3__45__cpo6cbeginE:
	.zero		1
	.type		_ZN39_INTERNAL_7bf69bc1_4_k_cu_2084ab60_35374cuda3std3__48in_placeE,@object
	.size		_ZN39_INTERNAL_7bf69bc1_4_k_cu_2084ab60_35374cuda3std3__48in_placeE,(_ZN39_INTERNAL_7bf69bc1_4_k_cu_2084ab60_35374cuda3std6ranges3__45__cpo9iter_moveE - _ZN39_INTERNAL_7bf69bc1_4_k_cu_2084ab60_35374cuda3std3__48in_placeE)
_ZN39_INTERNAL_7bf69bc1_4_k_cu_2084ab60_35374cuda3std3__48in_placeE:
	.zero		1
	.type		_ZN39_INTERNAL_7bf69bc1_4_k_cu_2084ab60_35374cuda3std6ranges3__45__cpo9iter_moveE,@object
	.size		_ZN39_INTERNAL_7bf69bc1_4_k_cu_2084ab60_35374cuda3std6ranges3__45__cpo9iter_moveE,(_ZN39_INTERNAL_7bf69bc1_4_k_cu_2084ab60_35374cuda3std3__45__cpo5beginE - _ZN39_INTERNAL_7bf69bc1_4_k_cu_2084ab60_35374cuda3std6ranges3__45__cpo9iter_moveE)
_ZN39_INTERNAL_7bf69bc1_4_k_cu_2084ab60_35374cuda3std6ranges3__45__cpo9iter_moveE:
	.zero		1
	.type		_ZN39_INTERNAL_7bf69bc1_4_k_cu_2084ab60_35374cuda3std3__45__cpo5beginE,@object
	.size		_ZN39_INTERNAL_7bf69bc1_4_k_cu_2084ab60_35374cuda3std3__45__cpo5beginE,(_ZN39_INTERNAL_7bf69bc1_4_k_cu_2084ab60_35374cuda3std3__441_GLOBAL__N__7bf69bc1_4_k_cu_2084ab60_35376ignoreE - _ZN39_INTERNAL_7bf69bc1_4_k_cu_2084ab60_35374cuda3std3__45__cpo5beginE)
_ZN39_INTERNAL_7bf69bc1_4_k_cu_2084ab60_35374cuda3std3__45__cpo5beginE:
	.zero		1
	.type		_ZN39_INTERNAL_7bf69bc1_4_k_cu_2084ab60_35374cuda3std3__441_GLOBAL__N__7bf69bc1_4_k_cu_2084ab60_35376ignoreE,@object
	.size		_ZN39_INTERNAL_7bf69bc1_4_k_cu_2084ab60_35374cuda3std3__441_GLOBAL__N__7bf69bc1_4_k_cu_2084ab60_35376ignoreE,(_ZN39_INTERNAL_7bf69bc1_4_k_cu_2084ab60_35374cute7productE - _ZN39_INTERNAL_7bf69bc1_4_k_cu_2084ab60_35374cuda3std3__441_GLOBAL__N__7bf69bc1_4_k_cu_2084ab60_35376ignoreE)
_ZN39_INTERNAL_7bf69bc1_4_k_cu_2084ab60_35374cuda3std3__441_GLOBAL__N__7bf69bc1_4_k_cu_2084ab60_35376ignoreE:
	.zero		1
	.type		_ZN39_INTERNAL_7bf69bc1_4_k_cu_2084ab60_35374cute7productE,@object
	.size		_ZN39_INTERNAL_7bf69bc1_4_k_cu_2084ab60_35374cute7productE,(_ZN39_INTERNAL_7bf69bc1_4_k_cu_2084ab60_35374cuda3std3__45__cpo3endE - _ZN39_INTERNAL_7bf69bc1_4_k_cu_2084ab60_35374cute7productE)
_ZN39_INTERNAL_7bf69bc1_4_k_cu_2084ab60_35374cute7productE:
	.zero		1
	.type		_ZN39_INTERNAL_7bf69bc1_4_k_cu_2084ab60_35374cuda3std3__45__cpo3endE,@object
	.size		_ZN39_INTERNAL_7bf69bc1_4_k_cu_2084ab60_35374cuda3std3__45__cpo3endE,(_ZN39_INTERNAL_7bf69bc1_4_k_cu_2084ab60_35374cuda3std3__419piecewise_constructE - _ZN39_INTERNAL_7bf69bc1_4_k_cu_2084ab60_35374cuda3std3__45__cpo3endE)
_ZN39_INTERNAL_7bf69bc1_4_k_cu_2084ab60_35374cuda3std3__45__cpo3endE:
	.zero		1
	.type		_ZN39_INTERNAL_7bf69bc1_4_k_cu_2084ab60_35374cuda3std3__419piecewise_constructE,@object
	.size		_ZN39_INTERNAL_7bf69bc1_4_k_cu_2084ab60_35374cuda3std3__419piecewise_constructE,(_ZN39_INTERNAL_7bf69bc1_4_k_cu_2084ab60_35374cuda3std3__45__cpo4cendE - _ZN39_INTERNAL_7bf69bc1_4_k_cu_2084ab60_35374cuda3std3__419piecewise_constructE)
_ZN39_INTERNAL_7bf69bc1_4_k_cu_2084ab60_35374cuda3std3__419piecewise_constructE:
	.zero		1
	.type		_ZN39_INTERNAL_7bf69bc1_4_k_cu_2084ab60_35374cuda3std3__45__cpo4cendE,@object
	.size		_ZN39_INTERNAL_7bf69bc1_4_k_cu_2084ab60_35374cuda3std3__45__cpo4cendE,(_ZN39_INTERNAL_7bf69bc1_4_k_cu_2084ab60_35374cuda3std6ranges3__45__cpo4swapE - _ZN39_INTERNAL_7bf69bc1_4_k_cu_2084ab60_35374cuda3std3__45__cpo4cendE)
_ZN39_INTERNAL_7bf69bc1_4_k_cu_2084ab60_35374cuda3std3__45__cpo4cendE:
	.zero		1
	.type		_ZN39_INTERNAL_7bf69bc1_4_k_cu_2084ab60_35374cuda3std6ranges3__45__cpo4swapE,@object
	.size		_ZN39_INTERNAL_7bf69bc1_4_k_cu_2084ab60_35374cuda3std6ranges3__45__cpo4swapE,(.L_10 - _ZN39_INTERNAL_7bf69bc1_4_k_cu_2084ab60_35374cuda3std6ranges3__45__cpo4swapE)
_ZN39_INTERNAL_7bf69bc1_4_k_cu_2084ab60_35374cuda3std6ranges3__45__cpo4swapE:
	.zero		1
.L_10:


//--------------------- .nv.constant0._ZN7cutlass13device_kernelINS_4conv6kernel13ConvUniversalINS1_16ConvProblemShapeILNS1_8OperatorE0ELi3EEENS1_10collective14CollectiveConvINS1_47MainloopSm100TmaUmmaWarpSpecializedImplicitGemmILS5_0ELi17ELi3ELi1ELi2EN4cute5tupleIJNSA_1CILi1EEESD_SD_EEEEENSB_IJNSC_ILi64EEENSC_ILi128EEENSB_IJNSC_ILi32EEEEEEEEENS_10bfloat16_tESL_NSA_8TiledMMAINSA_8MMA_AtomIJNSA_20SM100_MMA_F16BF16_SSISL_SL_fLi64ELi128ELNSA_4UMMA5MajorE0ELSQ_0ELNSP_7ScaleInE0ELSR_0EEEEEENSA_6LayoutISE_NSB_IJNSC_ILi0EEESV_SV_EEEEENSB_IJNSA_10UnderscoreESY_SY_EEEEENS7_6detail27Sm100ImplicitGemmTileTraitsINSA_20SM90_TMA_LOAD_IM2COLENSA_14ComposedLayoutINSA_7SwizzleILi2ELi4ELi3EEENSA_18smem_ptr_flag_bitsILi16EEENSU_INSB_IJNSC_ILi8EEESI_EEENSB_IJSI_SD_EEEEEEEvEENS12_INSA_13SM90_TMA_LOADES1D_vEEEENS_8epilogue10collective18CollectiveEpilogueINS1I_23Sm100TmaWarpSpecializedILi4ELi2ELi16ELb1ELb0EEEJSK_NSB_IJNSU_ISG_SD_EENSU_ISI_SD_EEEEESL_NSB_IJNSB_IJllllEEESD_SV_EEESL_S1R_NS1I_6fusion15FusionCallbacksIS1M_NS1S_17LinearCombinationISL_fSL_fLNS_15FloatRoundStyleE2EEESK_S1P_JEEENSA_5SM1004TMEM4LOAD26SM100_TMEM_LOAD_16dp256b4xES13_S1D_NSA_17SM75_U32x4_LDSM_NENSA_21SM90_TMA_STORE_IM2COLES1D_NSA_17SM90_U32x4_STSM_NENSA_39AutoVectorizingCopyWithAssumedAlignmentILi128EEEEEEvvEEEEvNT_6ParamsE --------------------------
	.section	.nv.constant0._ZN7cutlass13device_kernelINS_4conv6kernel13ConvUniversalINS1_16ConvProblemShapeILNS1_8OperatorE0ELi3EEENS1_10collective14CollectiveConvINS1_47MainloopSm100TmaUmmaWarpSpecializedImplicitGemmILS5_0ELi17ELi3ELi1ELi2EN4cute5tupleIJNSA_1CILi1EEESD_SD_EEEEENSB_IJNSC_ILi64EEENSC_ILi128EEENSB_IJNSC_ILi32EEEEEEEEENS_10bfloat16_tESL_NSA_8TiledMMAINSA_8MMA_AtomIJNSA_20SM100_MMA_F16BF16_SSISL_SL_fLi64ELi128ELNSA_4UMMA5MajorE0ELSQ_0ELNSP_7ScaleInE0ELSR_0EEEEEENSA_6LayoutISE_NSB_IJNSC_ILi0EEESV_SV_EEEEENSB_IJNSA_10UnderscoreESY_SY_EEEEENS7_6detail27Sm100ImplicitGemmTileTraitsINSA_20SM90_TMA_LOAD_IM2COLENSA_14ComposedLayoutINSA_7SwizzleILi2ELi4ELi3EEENSA_18smem_ptr_flag_bitsILi16EEENSU_INSB_IJNSC_ILi8EEESI_EEENSB_IJSI_SD_EEEEEEEvEENS12_INSA_13SM90_TMA_LOADES1D_vEEEENS_8epilogue10collective18CollectiveEpilogueINS1I_23Sm100TmaWarpSpecializedILi4ELi2ELi16ELb1ELb0EEEJSK_NSB_IJNSU_ISG_SD_EENSU_ISI_SD_EEEEESL_NSB_IJNSB_IJllllEEESD_SV_EEESL_S1R_NS1I_6fusion15FusionCallbacksIS1M_NS1S_17LinearCombinationISL_fSL_fLNS_15FloatRoundStyleE2EEESK_S1P_JEEENSA_5SM1004TMEM4LOAD26SM100_TMEM_LOAD_16dp256b4xES13_S1D_NSA_17SM75_U32x4_LDSM_NENSA_21SM90_TMA_STORE_IM2COLES1D_NSA_17SM90_U32x4_STSM_NENSA_39AutoVectorizingCopyWithAssumedAlignmentILi128EEEEEEvvEEEEvNT_6ParamsE,"a",@progbits
	.sectionflags	@""
	.align	4
.nv.constant0._ZN7cutlass13device_kernelINS_4conv6kernel13ConvUniversalINS1_16ConvProblemShapeILNS1_8OperatorE0ELi3EEENS1_10collective14CollectiveConvINS1_47MainloopSm100TmaUmmaWarpSpecializedImplicitGemmILS5_0ELi17ELi3ELi1ELi2EN4cute5tupleIJNSA_1CILi1EEESD_SD_EEEEENSB_IJNSC_ILi64EEENSC_ILi128EEENSB_IJNSC_ILi32EEEEEEEEENS_10bfloat16_tESL_NSA_8TiledMMAINSA_8MMA_AtomIJNSA_20SM100_MMA_F16BF16_SSISL_SL_fLi64ELi128ELNSA_4UMMA5MajorE0ELSQ_0ELNSP_7ScaleInE0ELSR_0EEEEEENSA_6LayoutISE_NSB_IJNSC_ILi0EEESV_SV_EEEEENSB_IJNSA_10UnderscoreESY_SY_EEEEENS7_6detail27Sm100ImplicitGemmTileTraitsINSA_20SM90_TMA_LOAD_IM2COLENSA_14ComposedLayoutINSA_7SwizzleILi2ELi4ELi3EEENSA_18smem_ptr_flag_bitsILi16EEENSU_INSB_IJNSC_ILi8EEESI_EEENSB_IJSI_SD_EEEEEEEvEENS12_INSA_13SM90_TMA_LOADES1D_vEEEENS_8epilogue10collective18CollectiveEpilogueINS1I_23Sm100TmaWarpSpecializedILi4ELi2ELi16ELb1ELb0EEEJSK_NSB_IJNSU_ISG_SD_EENSU_ISI_SD_EEEEESL_NSB_IJNSB_IJllllEEESD_SV_EEESL_S1R_NS1I_6fusion15FusionCallbacksIS1M_NS1S_17LinearCombinationISL_fSL_fLNS_15FloatRoundStyleE2EEESK_S1P_JEEENSA_5SM1004TMEM4LOAD26SM100_TMEM_LOAD_16dp256b4xES13_S1D_NSA_17SM75_U32x4_LDSM_NENSA_21SM90_TMA_STORE_IM2COLES1D_NSA_17SM90_U32x4_STSM_NENSA_39AutoVectorizingCopyWithAssumedAlignmentILi128EEEEEEvvEEEEvNT_6ParamsE:
	.zero		3200


//--------------------- SYMBOLS --------------------------

	.type		.nv.reservedSmem.offset0,@object
	.size		.nv.reservedSmem.offset0,0x4
	.type		.nv.reservedSmem.cap,@object
	.size		.nv.reservedSmem.cap,0x4
	.type		__assertfail,@function
